//
// Generated by NVIDIA NVVM Compiler
//
// Compiler Build ID: CL-36424714
// Cuda compilation tools, release 13.0, V13.0.88
// Based on NVVM 20.0.0
//

.version 9.0
.target sm_100
.address_size 64

	// .globl	_Z8printArrPf
.extern .func  (.param .b32 func_retval0) vprintf
(
	.param .b64 vprintf_param_0,
	.param .b64 vprintf_param_1
)
;
.global .align 1 .b8 $str[29] = {70, 114, 111, 109, 32, 80, 114, 105, 110, 116, 65, 114, 114, 58, 32, 114, 101, 115, 91, 37, 100, 93, 32, 61, 32, 37, 102, 10};
.extern .shared .align 16 .b8 rab[];
.extern .shared .align 16 .b8 r[];

.visible .entry _Z8printArrPf(
	.param .u64 .ptr .align 1 _Z8printArrPf_param_0
)
{
	.local .align 16 .b8 	__local_depot0[16];
	.reg .b64 	%SP;
	.reg .b64 	%SPL;
	.reg .b32 	%r<7>;
	.reg .b32 	%f<2>;
	.reg .b64 	%rd<9>;
	.reg .b64 	%fd<2>;

	mov.u64 	%SPL, __local_depot0;
	cvta.local.u64 	%SP, %SPL;
	ld.param.u64 	%rd1, [_Z8printArrPf_param_0];
	cvta.to.global.u64 	%rd2, %rd1;
	add.u64 	%rd3, %SP, 0;
	add.u64 	%rd4, %SPL, 0;
	mov.u32 	%r1, %tid.x;
	mov.u32 	%r2, %ctaid.x;
	mov.u32 	%r3, %ntid.x;
	mad.lo.s32 	%r4, %r2, %r3, %r1;
	mul.wide.s32 	%rd5, %r4, 4;
	add.s64 	%rd6, %rd2, %rd5;
	ld.global.f32 	%f1, [%rd6];
	cvt.f64.f32 	%fd1, %f1;
	st.local.u32 	[%rd4], %r4;
	st.local.f64 	[%rd4+8], %fd1;
	mov.u64 	%rd7, $str;
	cvta.global.u64 	%rd8, %rd7;
	{ // callseq 0, 0
	.param .b64 param0;
	st.param.b64 	[param0], %rd8;
	.param .b64 param1;
	st.param.b64 	[param1], %rd3;
	.param .b32 retval0;
	call.uni (retval0), 
	vprintf, 
	(
	param0, 
	param1
	);
	ld.param.b32 	%r5, [retval0];
	} // callseq 0
	ret;

}
	// .globl	_Z5alignPfS_i
.visible .entry _Z5alignPfS_i(
	.param .u64 .ptr .align 1 _Z5alignPfS_i_param_0,
	.param .u64 .ptr .align 1 _Z5alignPfS_i_param_1,
	.param .u32 _Z5alignPfS_i_param_2
)
{
	.reg .b32 	%r<7>;
	.reg .b32 	%f<2>;
	.reg .b64 	%rd<9>;

	ld.param.u64 	%rd1, [_Z5alignPfS_i_param_0];
	ld.param.u64 	%rd2, [_Z5alignPfS_i_param_1];
	ld.param.u32 	%r1, [_Z5alignPfS_i_param_2];
	cvta.to.global.u64 	%rd3, %rd2;
	cvta.to.global.u64 	%rd4, %rd1;
	mov.u32 	%r2, %tid.x;
	mov.u32 	%r3, %ctaid.x;
	mov.u32 	%r4, %ntid.x;
	mad.lo.s32 	%r5, %r3, %r4, %r2;
	mul.lo.s32 	%r6, %r1, %r5;
	mul.wide.s32 	%rd5, %r6, 4;
	add.s64 	%rd6, %rd4, %rd5;
	ld.global.f32 	%f1, [%rd6];
	mul.wide.s32 	%rd7, %r5, 4;
	add.s64 	%rd8, %rd3, %rd7;
	st.global.f32 	[%rd8], %f1;
	ret;

}
	// .globl	_Z14naiveGlobalMemPfS_S_i
.visible .entry _Z14naiveGlobalMemPfS_S_i(
	.param .u64 .ptr .align 1 _Z14naiveGlobalMemPfS_S_i_param_0,
	.param .u64 .ptr .align 1 _Z14naiveGlobalMemPfS_S_i_param_1,
	.param .u64 .ptr .align 1 _Z14naiveGlobalMemPfS_S_i_param_2,
	.param .u32 _Z14naiveGlobalMemPfS_S_i_param_3
)
{
	.reg .pred 	%p<4>;
	.reg .b32 	%r<16>;
	.reg .b32 	%f<10>;
	.reg .b64 	%rd<16>;

	ld.param.u64 	%rd2, [_Z14naiveGlobalMemPfS_S_i_param_0];
	ld.param.u64 	%rd3, [_Z14naiveGlobalMemPfS_S_i_param_1];
	ld.param.u64 	%rd4, [_Z14naiveGlobalMemPfS_S_i_param_2];
	ld.param.u32 	%r5, [_Z14naiveGlobalMemPfS_S_i_param_3];
	cvta.to.global.u64 	%rd5, %rd4;
	cvta.to.global.u64 	%rd6, %rd3;
	cvta.to.global.u64 	%rd7, %rd2;
	mov.u32 	%r1, %tid.x;
	mov.u32 	%r6, %ctaid.x;
	mov.u32 	%r7, %ntid.x;
	mul.lo.s32 	%r8, %r7, %r6;
	shl.b32 	%r9, %r8, 1;
	add.s32 	%r10, %r9, %r1;
	shr.u32 	%r11, %r5, 31;
	add.s32 	%r12, %r5, %r11;
	shr.s32 	%r13, %r12, 1;
	mul.wide.s32 	%rd8, %r10, 4;
	add.s64 	%rd9, %rd7, %rd8;
	ld.global.f32 	%f1, [%rd9];
	add.s64 	%rd10, %rd6, %rd8;
	ld.global.f32 	%f2, [%rd10];
	mul.wide.s32 	%rd11, %r13, 4;
	add.s64 	%rd12, %rd9, %rd11;
	ld.global.f32 	%f3, [%rd12];
	add.s64 	%rd13, %rd10, %rd11;
	ld.global.f32 	%f4, [%rd13];
	mul.f32 	%f5, %f3, %f4;
	fma.rn.f32 	%f6, %f1, %f2, %f5;
	add.s64 	%rd1, %rd5, %rd8;
	st.global.f32 	[%rd1], %f6;
	bar.sync 	0;
	setp.lt.s32 	%p1, %r5, 4;
	@%p1 bra 	$L__BB2_5;
	shr.u32 	%r15, %r5, 2;
$L__BB2_2:
	setp.ge.u32 	%p2, %r1, %r15;
	@%p2 bra 	$L__BB2_4;
	shl.b32 	%r14, %r15, 2;
	cvt.u64.u32 	%rd14, %r14;
	add.s64 	%rd15, %rd1, %rd14;
	ld.global.f32 	%f7, [%rd15];
	ld.global.f32 	%f8, [%rd1];
	add.f32 	%f9, %f7, %f8;
	st.global.f32 	[%rd1], %f9;
$L__BB2_4:
	bar.sync 	0;
	shr.u32 	%r4, %r15, 1;
	setp.gt.u32 	%p3, %r15, 1;
	mov.u32 	%r15, %r4;
	@%p3 bra 	$L__BB2_2;
$L__BB2_5:
	ret;

}
	// .globl	_Z12globalMemSumPfi
.visible .entry _Z12globalMemSumPfi(
	.param .u64 .ptr .align 1 _Z12globalMemSumPfi_param_0,
	.param .u32 _Z12globalMemSumPfi_param_1
)
{
	.reg .pred 	%p<4>;
	.reg .b32 	%r<12>;
	.reg .b32 	%f<4>;
	.reg .b64 	%rd<7>;

	ld.param.u64 	%rd2, [_Z12globalMemSumPfi_param_0];
	ld.param.u32 	%r11, [_Z12globalMemSumPfi_param_1];
	mov.u32 	%r1, %tid.x;
	setp.lt.s32 	%p1, %r11, 2;
	@%p1 bra 	$L__BB3_5;
	cvta.to.global.u64 	%rd3, %rd2;
	mov.u32 	%r5, %ctaid.x;
	mov.u32 	%r6, %ntid.x;
	mul.lo.s32 	%r7, %r5, %r6;
	shl.b32 	%r8, %r7, 1;
	add.s32 	%r9, %r8, %r1;
	mul.wide.s32 	%rd4, %r9, 4;
	add.s64 	%rd1, %rd3, %rd4;
$L__BB3_2:
	shr.u32 	%r3, %r11, 1;
	setp.ge.u32 	%p2, %r1, %r3;
	@%p2 bra 	$L__BB3_4;
	shl.b32 	%r10, %r3, 2;
	cvt.u64.u32 	%rd5, %r10;
	add.s64 	%rd6, %rd1, %rd5;
	ld.global.f32 	%f1, [%rd6];
	ld.global.f32 	%f2, [%rd1];
	add.f32 	%f3, %f1, %f2;
	st.global.f32 	[%rd1], %f3;
$L__BB3_4:
	bar.sync 	0;
	setp.gt.u32 	%p3, %r11, 3;
	mov.u32 	%r11, %r3;
	@%p3 bra 	$L__BB3_2;
$L__BB3_5:
	ret;

}
	// .globl	_Z14naiveSharedMemPfS_S_i
.visible .entry _Z14naiveSharedMemPfS_S_i(
	.param .u64 .ptr .align 1 _Z14naiveSharedMemPfS_S_i_param_0,
	.param .u64 .ptr .align 1 _Z14naiveSharedMemPfS_S_i_param_1,
	.param .u64 .ptr .align 1 _Z14naiveSharedMemPfS_S_i_param_2,
	.param .u32 _Z14naiveSharedMemPfS_S_i_param_3
)
{
	.reg .pred 	%p<5>;
	.reg .b32 	%r<28>;
	.reg .b32 	%f<14>;
	.reg .b64 	%rd<15>;

	ld.param.u64 	%rd2, [_Z14naiveSharedMemPfS_S_i_param_0];
	ld.param.u64 	%rd3, [_Z14naiveSharedMemPfS_S_i_param_1];
	ld.param.u64 	%rd1, [_Z14naiveSharedMemPfS_S_i_param_2];
	ld.param.u32 	%r7, [_Z14naiveSharedMemPfS_S_i_param_3];
	cvta.to.global.u64 	%rd4, %rd3;
	cvta.to.global.u64 	%rd5, %rd2;
	mov.u32 	%r1, %tid.x;
	mov.u32 	%r8, %ntid.x;
	mov.u32 	%r9, %ctaid.x;
	mul.lo.s32 	%r10, %r9, %r8;
	shl.b32 	%r11, %r10, 1;
	add.s32 	%r2, %r11, %r1;
	shr.u32 	%r12, %r7, 31;
	add.s32 	%r13, %r7, %r12;
	shr.s32 	%r14, %r13, 1;
	add.s32 	%r15, %r7, %r1;
	mul.wide.s32 	%rd6, %r2, 4;
	add.s64 	%rd7, %rd5, %rd6;
	ld.global.f32 	%f1, [%rd7];
	shl.b32 	%r16, %r15, 2;
	mov.u32 	%r17, rab;
	add.s32 	%r18, %r17, %r16;
	st.shared.f32 	[%r18], %f1;
	add.s64 	%rd8, %rd4, %rd6;
	ld.global.f32 	%f2, [%rd8];
	shl.b32 	%r19, %r7, 2;
	add.s32 	%r20, %r18, %r19;
	st.shared.f32 	[%r20], %f2;
	mul.wide.s32 	%rd9, %r14, 4;
	add.s64 	%rd10, %rd7, %rd9;
	ld.global.f32 	%f3, [%rd10];
	shl.b32 	%r21, %r14, 2;
	add.s32 	%r22, %r18, %r21;
	st.shared.f32 	[%r22], %f3;
	add.s64 	%rd11, %rd8, %rd9;
	ld.global.f32 	%f4, [%rd11];
	add.s32 	%r23, %r22, %r19;
	st.shared.f32 	[%r23], %f4;
	ld.shared.f32 	%f5, [%r18];
	ld.shared.f32 	%f6, [%r20];
	ld.shared.f32 	%f7, [%r22];
	mul.f32 	%f8, %f4, %f7;
	fma.rn.f32 	%f9, %f5, %f6, %f8;
	shl.b32 	%r24, %r1, 2;
	add.s32 	%r3, %r17, %r24;
	st.shared.f32 	[%r3], %f9;
	bar.sync 	0;
	setp.lt.s32 	%p1, %r7, 4;
	@%p1 bra 	$L__BB4_5;
	shr.u32 	%r27, %r7, 2;
$L__BB4_2:
	setp.ge.u32 	%p2, %r1, %r27;
	@%p2 bra 	$L__BB4_4;
	shl.b32 	%r25, %r27, 2;
	add.s32 	%r26, %r3, %r25;
	ld.shared.f32 	%f10, [%r26];
	ld.shared.f32 	%f11, [%r3];
	add.f32 	%f12, %f10, %f11;
	st.shared.f32 	[%r3], %f12;
$L__BB4_4:
	bar.sync 	0;
	shr.u32 	%r6, %r27, 1;
	setp.gt.u32 	%p3, %r27, 1;
	mov.u32 	%r27, %r6;
	@%p3 bra 	$L__BB4_2;
$L__BB4_5:
	setp.ne.s32 	%p4, %r1, 0;
	@%p4 bra 	$L__BB4_7;
	ld.shared.f32 	%f13, [rab];
	cvta.to.global.u64 	%rd12, %rd1;
	add.s64 	%rd14, %rd12, %rd6;
	st.global.f32 	[%rd14], %f13;
$L__BB4_7:
	ret;

}
	// .globl	_Z12sharedMemSumPfi
.visible .entry _Z12sharedMemSumPfi(
	.param .u64 .ptr .align 1 _Z12sharedMemSumPfi_param_0,
	.param .u32 _Z12sharedMemSumPfi_param_1
)
{
	.reg .pred 	%p<5>;
	.reg .b32 	%r<20>;
	.reg .b32 	%f<8>;
	.reg .b64 	%rd<7>;

	ld.param.u64 	%rd2, [_Z12sharedMemSumPfi_param_0];
	ld.param.u32 	%r6, [_Z12sharedMemSumPfi_param_1];
	cvta.to.global.u64 	%rd3, %rd2;
	mov.u32 	%r1, %tid.x;
	mov.u32 	%r7, %ntid.x;
	mov.u32 	%r8, %ctaid.x;
	mul.lo.s32 	%r9, %r8, %r7;
	shl.b32 	%r10, %r9, 1;
	add.s32 	%r11, %r10, %r1;
	mul.wide.s32 	%rd4, %r11, 4;
	add.s64 	%rd1, %rd3, %rd4;
	ld.global.f32 	%f1, [%rd1];
	shr.u32 	%r12, %r6, 31;
	add.s32 	%r13, %r6, %r12;
	shr.s32 	%r14, %r13, 1;
	mul.wide.s32 	%rd5, %r14, 4;
	add.s64 	%rd6, %rd1, %rd5;
	ld.global.f32 	%f2, [%rd6];
	add.f32 	%f3, %f1, %f2;
	shl.b32 	%r15, %r1, 2;
	mov.u32 	%r16, r;
	add.s32 	%r2, %r16, %r15;
	st.shared.f32 	[%r2], %f3;
	bar.sync 	0;
	setp.lt.s32 	%p1, %r6, 4;
	@%p1 bra 	$L__BB5_5;
	shr.u32 	%r19, %r6, 2;
$L__BB5_2:
	setp.ge.u32 	%p2, %r1, %r19;
	@%p2 bra 	$L__BB5_4;
	shl.b32 	%r17, %r19, 2;
	add.s32 	%r18, %r2, %r17;
	ld.shared.f32 	%f4, [%r18];
	ld.shared.f32 	%f5, [%r2];
	add.f32 	%f6, %f4, %f5;
	st.shared.f32 	[%r2], %f6;
$L__BB5_4:
	bar.sync 	0;
	shr.u32 	%r5, %r19, 1;
	setp.gt.u32 	%p3, %r19, 1;
	mov.u32 	%r19, %r5;
	@%p3 bra 	$L__BB5_2;
$L__BB5_5:
	setp.ne.s32 	%p4, %r1, 0;
	@%p4 bra 	$L__BB5_7;
	ld.shared.f32 	%f7, [r];
	st.global.f32 	[%rd1], %f7;
$L__BB5_7:
	ret;

}
	// .globl	_Z12naiveWarpRedPfS_S_i
.visible .entry _Z12naiveWarpRedPfS_S_i(
	.param .u64 .ptr .align 1 _Z12naiveWarpRedPfS_S_i_param_0,
	.param .u64 .ptr .align 1 _Z12naiveWarpRedPfS_S_i_param_1,
	.param .u64 .ptr .align 1 _Z12naiveWarpRedPfS_S_i_param_2,
	.param .u32 _Z12naiveWarpRedPfS_S_i_param_3
)
{
	.reg .pred 	%p<12>;
	.reg .b32 	%r<35>;
	.reg .b32 	%f<19>;
	.reg .b64 	%rd<15>;

	ld.param.u64 	%rd2, [_Z12naiveWarpRedPfS_S_i_param_0];
	ld.param.u64 	%rd3, [_Z12naiveWarpRedPfS_S_i_param_1];
	ld.param.u64 	%rd1, [_Z12naiveWarpRedPfS_S_i_param_2];
	ld.param.u32 	%r13, [_Z12naiveWarpRedPfS_S_i_param_3];
	cvta.to.global.u64 	%rd4, %rd3;
	cvta.to.global.u64 	%rd5, %rd2;
	mov.u32 	%r1, %tid.x;
	mov.u32 	%r2, %ntid.x;
	mov.u32 	%r3, %ctaid.x;
	mul.lo.s32 	%r14, %r3, %r2;
	shl.b32 	%r15, %r14, 1;
	add.s32 	%r16, %r15, %r1;
	and.b32  	%r4, %r1, 31;
	shr.u32 	%r17, %r13, 31;
	add.s32 	%r18, %r13, %r17;
	shr.s32 	%r19, %r18, 1;
	mul.wide.s32 	%rd6, %r16, 4;
	add.s64 	%rd7, %rd5, %rd6;
	ld.global.f32 	%f6, [%rd7];
	add.s64 	%rd8, %rd4, %rd6;
	ld.global.f32 	%f7, [%rd8];
	mul.wide.s32 	%rd9, %r19, 4;
	add.s64 	%rd10, %rd7, %rd9;
	ld.global.f32 	%f8, [%rd10];
	add.s64 	%rd11, %rd8, %rd9;
	ld.global.f32 	%f9, [%rd11];
	mul.f32 	%f10, %f8, %f9;
	fma.rn.f32 	%f17, %f6, %f7, %f10;
	setp.lt.s32 	%p1, %r13, 4;
	@%p1 bra 	$L__BB6_5;
	shr.u32 	%r20, %r13, 2;
	min.u32 	%r33, %r20, 16;
$L__BB6_2:
	shl.b32 	%r21, %r33, 1;
	setp.ge.u32 	%p2, %r4, %r21;
	setp.lt.u32 	%p3, %r4, %r21;
	mov.b32 	%r22, -1;
	vote.sync.ballot.b32 	%r7, %p3, %r22;
	@%p2 bra 	$L__BB6_4;
	mov.b32 	%r23, %f17;
	shfl.sync.down.b32	%r24|%p5, %r23, %r33, 31, %r7;
	mov.b32 	%f11, %r24;
	add.f32 	%f17, %f17, %f11;
$L__BB6_4:
	shr.u32 	%r8, %r33, 1;
	setp.gt.u32 	%p6, %r33, 1;
	mov.u32 	%r33, %r8;
	@%p6 bra 	$L__BB6_2;
$L__BB6_5:
	setp.ne.s32 	%p7, %r4, 0;
	@%p7 bra 	$L__BB6_7;
	shr.u32 	%r25, %r1, 3;
	and.b32  	%r26, %r25, 124;
	mov.u32 	%r27, r;
	add.s32 	%r28, %r27, %r26;
	st.shared.f32 	[%r28], %f17;
$L__BB6_7:
	bar.sync 	0;
	setp.lt.u32 	%p8, %r2, 64;
	@%p8 bra 	$L__BB6_12;
	shr.u32 	%r34, %r2, 6;
	shl.b32 	%r29, %r1, 2;
	mov.u32 	%r30, r;
	add.s32 	%r10, %r30, %r29;
$L__BB6_9:
	setp.ge.u32 	%p9, %r1, %r34;
	@%p9 bra 	$L__BB6_11;
	shl.b32 	%r31, %r34, 2;
	add.s32 	%r32, %r10, %r31;
	ld.shared.f32 	%f12, [%r32];
	ld.shared.f32 	%f13, [%r10];
	add.f32 	%f14, %f12, %f13;
	st.shared.f32 	[%r10], %f14;
$L__BB6_11:
	bar.sync 	0;
	shr.u32 	%r12, %r34, 1;
	setp.gt.u32 	%p10, %r34, 1;
	mov.u32 	%r34, %r12;
	@%p10 bra 	$L__BB6_9;
$L__BB6_12:
	setp.ne.s32 	%p11, %r1, 0;
	@%p11 bra 	$L__BB6_14;
	ld.shared.f32 	%f15, [r];
	cvta.to.global.u64 	%rd12, %rd1;
	mul.wide.u32 	%rd13, %r3, 4;
	add.s64 	%rd14, %rd12, %rd13;
	st.global.f32 	[%rd14], %f15;
$L__BB6_14:
	ret;

}
	// .globl	_Z10warpRedSumPfS_i
.visible .entry _Z10warpRedSumPfS_i(
	.param .u64 .ptr .align 1 _Z10warpRedSumPfS_i_param_0,
	.param .u64 .ptr .align 1 _Z10warpRedSumPfS_i_param_1,
	.param .u32 _Z10warpRedSumPfS_i_param_2
)
{
	.reg .pred 	%p<12>;
	.reg .b32 	%r<35>;
	.reg .b32 	%f<16>;
	.reg .b64 	%rd<11>;

	ld.param.u64 	%rd2, [_Z10warpRedSumPfS_i_param_0];
	ld.param.u64 	%rd1, [_Z10warpRedSumPfS_i_param_1];
	ld.param.u32 	%r13, [_Z10warpRedSumPfS_i_param_2];
	cvta.to.global.u64 	%rd3, %rd2;
	mov.u32 	%r1, %tid.x;
	mov.u32 	%r2, %ntid.x;
	mov.u32 	%r3, %ctaid.x;
	mul.lo.s32 	%r14, %r3, %r2;
	shl.b32 	%r15, %r14, 1;
	add.s32 	%r16, %r15, %r1;
	and.b32  	%r4, %r1, 31;
	shr.u32 	%r17, %r13, 31;
	add.s32 	%r18, %r13, %r17;
	shr.s32 	%r19, %r18, 1;
	mul.wide.s32 	%rd4, %r16, 4;
	add.s64 	%rd5, %rd3, %rd4;
	ld.global.f32 	%f6, [%rd5];
	mul.wide.s32 	%rd6, %r19, 4;
	add.s64 	%rd7, %rd5, %rd6;
	ld.global.f32 	%f7, [%rd7];
	add.f32 	%f14, %f6, %f7;
	setp.lt.s32 	%p1, %r13, 4;
	@%p1 bra 	$L__BB7_5;
	shr.u32 	%r20, %r13, 2;
	min.u32 	%r33, %r20, 16;
$L__BB7_2:
	shl.b32 	%r21, %r33, 1;
	setp.ge.u32 	%p2, %r4, %r21;
	setp.lt.u32 	%p3, %r4, %r21;
	mov.b32 	%r22, -1;
	vote.sync.ballot.b32 	%r7, %p3, %r22;
	@%p2 bra 	$L__BB7_4;
	mov.b32 	%r23, %f14;
	shfl.sync.down.b32	%r24|%p5, %r23, %r33, 31, %r7;
	mov.b32 	%f8, %r24;
	add.f32 	%f14, %f14, %f8;
$L__BB7_4:
	shr.u32 	%r8, %r33, 1;
	setp.gt.u32 	%p6, %r33, 1;
	mov.u32 	%r33, %r8;
	@%p6 bra 	$L__BB7_2;
$L__BB7_5:
	setp.ne.s32 	%p7, %r4, 0;
	@%p7 bra 	$L__BB7_7;
	shr.u32 	%r25, %r1, 3;
	and.b32  	%r26, %r25, 124;
	mov.u32 	%r27, r;
	add.s32 	%r28, %r27, %r26;
	st.shared.f32 	[%r28], %f14;
$L__BB7_7:
	bar.sync 	0;
	setp.lt.u32 	%p8, %r2, 64;
	@%p8 bra 	$L__BB7_12;
	shr.u32 	%r34, %r2, 6;
	shl.b32 	%r29, %r1, 2;
	mov.u32 	%r30, r;
	add.s32 	%r10, %r30, %r29;
$L__BB7_9:
	setp.ge.u32 	%p9, %r1, %r34;
	@%p9 bra 	$L__BB7_11;
	shl.b32 	%r31, %r34, 2;
	add.s32 	%r32, %r10, %r31;
	ld.shared.f32 	%f9, [%r32];
	ld.shared.f32 	%f10, [%r10];
	add.f32 	%f11, %f9, %f10;
	st.shared.f32 	[%r10], %f11;
$L__BB7_11:
	bar.sync 	0;
	shr.u32 	%r12, %r34, 1;
	setp.gt.u32 	%p10, %r34, 1;
	mov.u32 	%r34, %r12;
	@%p10 bra 	$L__BB7_9;
$L__BB7_12:
	setp.ne.s32 	%p11, %r1, 0;
	@%p11 bra 	$L__BB7_14;
	ld.shared.f32 	%f12, [r];
	cvta.to.global.u64 	%rd8, %rd1;
	mul.wide.u32 	%rd9, %r3, 4;
	add.s64 	%rd10, %rd8, %rd9;
	st.global.f32 	[%rd10], %f12;
$L__BB7_14:
	ret;

}


// ===== COMPILED SASS (sm_100) =====

	.target	sm_100

	.elftype	@"ET_EXEC"


//--------------------- .note.nv.tkinfo           --------------------------
	.section	.note.nv.tkinfo,"",@"SHT_NOTE"
	.sectionflags	@"SHF_NOTE_NV_TKINFO"
	.tkinfo
        /*0018*/ 	.word	0x00000002
        /*0030*/ 	.string	""
        /*0030*/ 	.string	"ptxas"
        /*0030*/ 	.string	"Cuda compilation tools, release 13.0, V13.0.88"
        /*0030*/ 	.string	"Build cuda_13.0.r13.0/compiler.36424714_0"
        /*0030*/ 	.string	"-arch sm_100 -m 64 "



//--------------------- .note.nv.cuinfo           --------------------------
	.section	.note.nv.cuinfo,"",@"SHT_NOTE"
	.sectionflags	@"SHF_NOTE_NV_CUINFO"
        /*0018*/ 	.short	0x0002
        /*001a*/ 	.short	0x0064
        /*001c*/ 	.short	0x0082
	.zero		2


//--------------------- .nv.info                  --------------------------
	.section	.nv.info,"",@"SHT_CUDA_INFO"
	.align	4


	//----- nvinfo : EIATTR_REGCOUNT
	.align		4
        /*0000*/ 	.byte	0x04, 0x2f
        /*0002*/ 	.short	(.L_2 - .L_1)
	.align		4
.L_1:
        /*0004*/ 	.word	index@(_Z8printArrPf)
        /*0008*/ 	.word	0x00000018


	//----- nvinfo : EIATTR_FRAME_SIZE
	.align		4
.L_2:
        /*000c*/ 	.byte	0x04, 0x11
        /*000e*/ 	.short	(.L_4 - .L_3)
	.align		4
.L_3:
        /*0010*/ 	.word	index@(_Z8printArrPf)
        /*0014*/ 	.word	0x00000010


	//----- nvinfo : EIATTR_REGCOUNT
	.align		4
.L_4:
        /*0018*/ 	.byte	0x04, 0x2f
        /*001a*/ 	.short	(.L_6 - .L_5)
	.align		4
.L_5:
        /*001c*/ 	.word	index@(_Z5alignPfS_i)
        /*0020*/ 	.word	0x0000000a


	//----- nvinfo : EIATTR_FRAME_SIZE
	.align		4
.L_6:
        /*0024*/ 	.byte	0x04, 0x11
        /*0026*/ 	.short	(.L_8 - .L_7)
	.align		4
.L_7:
        /*0028*/ 	.word	index@(_Z5alignPfS_i)
        /*002c*/ 	.word	0x00000000


	//----- nvinfo : EIATTR_REGCOUNT
	.align		4
.L_8:
        /*0030*/ 	.byte	0x04, 0x2f
        /*0032*/ 	.short	(.L_10 - .L_9)
	.align		4
.L_9:
        /*0034*/ 	.word	index@(_Z14naiveGlobalMemPfS_S_i)
        /*0038*/ 	.word	0x00000012


	//----- nvinfo : EIATTR_FRAME_SIZE
	.align		4
.L_10:
        /*003c*/ 	.byte	0x04, 0x11
        /*003e*/ 	.short	(.L_12 - .L_11)
	.align		4
.L_11:
        /*0040*/ 	.word	index@(_Z14naiveGlobalMemPfS_S_i)
        /*0044*/ 	.word	0x00000000


	//----- nvinfo : EIATTR_REGCOUNT
	.align		4
.L_12:
        /*0048*/ 	.byte	0x04, 0x2f
        /*004a*/ 	.short	(.L_14 - .L_13)
	.align		4
.L_13:
        /*004c*/ 	.word	index@(_Z12globalMemSumPfi)
        /*0050*/ 	.word	0x0000000c


	//----- nvinfo : EIATTR_FRAME_SIZE
	.align		4
.L_14:
        /*0054*/ 	.byte	0x04, 0x11
        /*0056*/ 	.short	(.L_16 - .L_15)
	.align		4
.L_15:
        /*0058*/ 	.word	index@(_Z12globalMemSumPfi)
        /*005c*/ 	.word	0x00000000


	//----- nvinfo : EIATTR_REGCOUNT
	.align		4
.L_16:
        /*0060*/ 	.byte	0x04, 0x2f
        /*0062*/ 	.short	(.L_18 - .L_17)
	.align		4
.L_17:
        /*0064*/ 	.word	index@(_Z14naiveSharedMemPfS_S_i)
        /*0068*/ 	.word	0x00000015


	//----- nvinfo : EIATTR_FRAME_SIZE
	.align		4
.L_18:
        /*006c*/ 	.byte	0x04, 0x11
        /*006e*/ 	.short	(.L_20 - .L_19)
	.align		4
.L_19:
        /*0070*/ 	.word	index@(_Z14naiveSharedMemPfS_S_i)
        /*0074*/ 	.word	0x00000000


	//----- nvinfo : EIATTR_REGCOUNT
	.align		4
.L_20:
        /*0078*/ 	.byte	0x04, 0x2f
        /*007a*/ 	.short	(.L_22 - .L_21)
	.align		4
.L_21:
        /*007c*/ 	.word	index@(_Z12sharedMemSumPfi)
        /*0080*/ 	.word	0x0000000c


	//----- nvinfo : EIATTR_FRAME_SIZE
	.align		4
.L_22:
        /*0084*/ 	.byte	0x04, 0x11
        /*0086*/ 	.short	(.L_24 - .L_23)
	.align		4
.L_23:
        /*0088*/ 	.word	index@(_Z12sharedMemSumPfi)
        /*008c*/ 	.word	0x00000000


	//----- nvinfo : EIATTR_REGCOUNT
	.align		4
.L_24:
        /*0090*/ 	.byte	0x04, 0x2f
        /*0092*/ 	.short	(.L_26 - .L_25)
	.align		4
.L_25:
        /*0094*/ 	.word	index@(_Z12naiveWarpRedPfS_S_i)
        /*0098*/ 	.word	0x00000010


	//----- nvinfo : EIATTR_FRAME_SIZE
	.align		4
.L_26:
        /*009c*/ 	.byte	0x04, 0x11
        /*009e*/ 	.short	(.L_28 - .L_27)
	.align		4
.L_27:
        /*00a0*/ 	.word	index@(_Z12naiveWarpRedPfS_S_i)
        /*00a4*/ 	.word	0x00000000


	//----- nvinfo : EIATTR_REGCOUNT
	.align		4
.L_28:
        /*00a8*/ 	.byte	0x04, 0x2f
        /*00aa*/ 	.short	(.L_30 - .L_29)
	.align		4
.L_29:
        /*00ac*/ 	.word	index@(_Z10warpRedSumPfS_i)
        /*00b0*/ 	.word	0x0000000c


	//----- nvinfo : EIATTR_FRAME_SIZE
	.align		4
.L_30:
        /*00b4*/ 	.byte	0x04, 0x11
        /*00b6*/ 	.short	(.L_32 - .L_31)
	.align		4
.L_31:
        /*00b8*/ 	.word	index@(_Z10warpRedSumPfS_i)
        /*00bc*/ 	.word	0x00000000


	//----- nvinfo : EIATTR_MIN_STACK_SIZE
	.align		4
.L_32:
        /*00c0*/ 	.byte	0x04, 0x12
        /*00c2*/ 	.short	(.L_34 - .L_33)
	.align		4
.L_33:
        /*00c4*/ 	.word	index@(_Z10warpRedSumPfS_i)
        /*00c8*/ 	.word	0x00000000


	//----- nvinfo : EIATTR_MIN_STACK_SIZE
	.align		4
.L_34:
        /*00cc*/ 	.byte	0x04, 0x12
        /*00ce*/ 	.short	(.L_36 - .L_35)
	.align		4
.L_35:
        /*00d0*/ 	.word	index@(_Z12naiveWarpRedPfS_S_i)
        /*00d4*/ 	.word	0x00000000


	//----- nvinfo : EIATTR_MIN_STACK_SIZE
	.align		4
.L_36:
        /*00d8*/ 	.byte	0x04, 0x12
        /*00da*/ 	.short	(.L_38 - .L_37)
	.align		4
.L_37:
        /*00dc*/ 	.word	index@(_Z12sharedMemSumPfi)
        /*00e0*/ 	.word	0x00000000


	//----- nvinfo : EIATTR_MIN_STACK_SIZE
	.align		4
.L_38:
        /*00e4*/ 	.byte	0x04, 0x12
        /*00e6*/ 	.short	(.L_40 - .L_39)
	.align		4
.L_39:
        /*00e8*/ 	.word	index@(_Z14naiveSharedMemPfS_S_i)
        /*00ec*/ 	.word	0x00000000


	//----- nvinfo : EIATTR_MIN_STACK_SIZE
	.align		4
.L_40:
        /*00f0*/ 	.byte	0x04, 0x12
        /*00f2*/ 	.short	(.L_42 - .L_41)
	.align		4
.L_41:
        /*00f4*/ 	.word	index@(_Z12globalMemSumPfi)
        /*00f8*/ 	.word	0x00000000


	//----- nvinfo : EIATTR_MIN_STACK_SIZE
	.align		4
.L_42:
        /*00fc*/ 	.byte	0x04, 0x12
        /*00fe*/ 	.short	(.L_44 - .L_43)
	.align		4
.L_43:
        /*0100*/ 	.word	index@(_Z14naiveGlobalMemPfS_S_i)
        /*0104*/ 	.word	0x00000000


	//----- nvinfo : EIATTR_MIN_STACK_SIZE
	.align		4
.L_44:
        /*0108*/ 	.byte	0x04, 0x12
        /*010a*/ 	.short	(.L_46 - .L_45)
	.align		4
.L_45:
        /*010c*/ 	.word	index@(_Z5alignPfS_i)
        /*0110*/ 	.word	0x00000000


	//----- nvinfo : EIATTR_MIN_STACK_SIZE
	.align		4
.L_46:
        /*0114*/ 	.byte	0x04, 0x12
        /*0116*/ 	.short	(.L_48 - .L_47)
	.align		4
.L_47:
        /*0118*/ 	.word	index@(_Z8printArrPf)
        /*011c*/ 	.word	0x00000010
.L_48:


//--------------------- .nv.compat                --------------------------
	.section	.nv.compat,"",@"SHT_CUDA_COMPAT_INFO"
	.align	4
        /*0000*/ 	.byte	0x02, 0x09, 0x00, 0x00, 0x02, 0x02, 0x01, 0x00, 0x02, 0x05, 0x05, 0x00, 0x03, 0x07, 0x01, 0x01
        /*0010*/ 	.byte	0x02, 0x03, 0x00, 0x00, 0x02, 0x06, 0x01, 0x00, 0x04, 0x0b, 0x08, 0x00, 0x09, 0x00, 0x00, 0x00
        /*0020*/ 	.byte	0x00, 0x00, 0x00, 0x00


//--------------------- .nv.info._Z10warpRedSumPfS_i --------------------------
	.section	.nv.info._Z10warpRedSumPfS_i,"",@"SHT_CUDA_INFO"
	.sectionflags	@""
	.align	4


	//----- nvinfo : EIATTR_CUDA_API_VERSION
	.align		4
        /*0000*/ 	.byte	0x04, 0x37
        /*0002*/ 	.short	(.L_50 - .L_49)
.L_49:
        /*0004*/ 	.word	0x00000082


	//----- nvinfo : EIATTR_KPARAM_INFO
	.align		4
.L_50:
        /*0008*/ 	.byte	0x04, 0x17
        /*000a*/ 	.short	(.L_52 - .L_51)
.L_51:
        /*000c*/ 	.word	0x00000000
        /*0010*/ 	.short	0x0002
        /*0012*/ 	.short	0x0010
        /*0014*/ 	.byte	0x00, 0xf0, 0x11, 0x00


	//----- nvinfo : EIATTR_KPARAM_INFO
	.align		4
.L_52:
        /*0018*/ 	.byte	0x04, 0x17
        /*001a*/ 	.short	(.L_54 - .L_53)
.L_53:
        /*001c*/ 	.word	0x00000000
        /*0020*/ 	.short	0x0001
        /*0022*/ 	.short	0x0008
        /*0024*/ 	.byte	0x00, 0xf5, 0x21, 0x00


	//----- nvinfo : EIATTR_KPARAM_INFO
	.align		4
.L_54:
        /*0028*/ 	.byte	0x04, 0x17
        /*002a*/ 	.short	(.L_56 - .L_55)
.L_55:
        /*002c*/ 	.word	0x00000000
        /*0030*/ 	.short	0x0000
        /*0032*/ 	.short	0x0000
        /*0034*/ 	.byte	0x00, 0xf5, 0x21, 0x00


	//----- nvinfo : EIATTR_SPARSE_MMA_MASK
	.align		4
.L_56:
        /*0038*/ 	.byte	0x03, 0x50
        /*003a*/ 	.short	0x0000


	//----- nvinfo : EIATTR_MAXREG_COUNT
	.align		4
        /*003c*/ 	.byte	0x03, 0x1b
        /*003e*/ 	.short	0x00ff


	//----- nvinfo : EIATTR_NUM_BARRIERS
	.align		4
        /*0040*/ 	.byte	0x02, 0x4c
        /*0042*/ 	.byte	0x01
	.zero		1


	//----- nvinfo : EIATTR_MERCURY_ISA_VERSION
	.align		4
        /*0044*/ 	.byte	0x03, 0x5f
        /*0046*/ 	.short	0x0101


	//----- nvinfo : EIATTR_COOP_GROUP_MASK_REGIDS
	.align		4
        /*0048*/ 	.byte	0x04, 0x29
        /*004a*/ 	.short	(.L_58 - .L_57)


	//   ....[0]....
.L_57:
        /*004c*/ 	.word	0xffffffff


	//   ....[1]....
        /*0050*/ 	.word	0x05000004


	//----- nvinfo : EIATTR_COOP_GROUP_INSTR_OFFSETS
	.align		4
.L_58:
        /*0054*/ 	.byte	0x04, 0x28
        /*0056*/ 	.short	(.L_60 - .L_59)


	//   ....[0]....
.L_59:
        /*0058*/ 	.word	0x00000190


	//   ....[1]....
        /*005c*/ 	.word	0x000001d0


	//----- nvinfo : EIATTR_VRC_CTA_INIT_COUNT
	.align		4
.L_60:
        /*0060*/ 	.byte	0x02, 0x4a
	.zero		1
	.zero		1


	//----- nvinfo : EIATTR_EXIT_INSTR_OFFSETS
	.align		4
        /*0064*/ 	.byte	0x04, 0x1c
        /*0066*/ 	.short	(.L_62 - .L_61)


	//   ....[0]....
.L_61:
        /*0068*/ 	.word	0x00000400


	//   ....[1]....
        /*006c*/ 	.word	0x00000480


	//----- nvinfo : EIATTR_CRS_STACK_SIZE
	.align		4
.L_62:
        /*0070*/ 	.byte	0x04, 0x1e
        /*0072*/ 	.short	(.L_64 - .L_63)
.L_63:
        /*0074*/ 	.word	0x00000000


	//----- nvinfo : EIATTR_CBANK_PARAM_SIZE
	.align		4
.L_64:
        /*0078*/ 	.byte	0x03, 0x19
        /*007a*/ 	.short	0x0014


	//----- nvinfo : EIATTR_PARAM_CBANK
	.align		4
        /*007c*/ 	.byte	0x04, 0x0a
        /*007e*/ 	.short	(.L_66 - .L_65)
	.align		4
.L_65:
        /*0080*/ 	.word	index@(.nv.constant0._Z10warpRedSumPfS_i)
        /*0084*/ 	.short	0x0380
        /*0086*/ 	.short	0x0014


	//----- nvinfo : EIATTR_SW_WAR
	.align		4
.L_66:
        /*0088*/ 	.byte	0x04, 0x36
        /*008a*/ 	.short	(.L_68 - .L_67)
.L_67:
        /*008c*/ 	.word	0x00000008
.L_68:


//--------------------- .nv.info._Z12naiveWarpRedPfS_S_i --------------------------
	.section	.nv.info._Z12naiveWarpRedPfS_S_i,"",@"SHT_CUDA_INFO"
	.sectionflags	@""
	.align	4


	//----- nvinfo : EIATTR_CUDA_API_VERSION
	.align		4
        /*0000*/ 	.byte	0x04, 0x37
        /*0002*/ 	.short	(.L_70 - .L_69)
.L_69:
        /*0004*/ 	.word	0x00000082


	//----- nvinfo : EIATTR_KPARAM_INFO
	.align		4
.L_70:
        /*0008*/ 	.byte	0x04, 0x17
        /*000a*/ 	.short	(.L_72 - .L_71)
.L_71:
        /*000c*/ 	.word	0x00000000
        /*0010*/ 	.short	0x0003
        /*0012*/ 	.short	0x0018
        /*0014*/ 	.byte	0x00, 0xf0, 0x11, 0x00


	//----- nvinfo : EIATTR_KPARAM_INFO
	.align		4
.L_72:
        /*0018*/ 	.byte	0x04, 0x17
        /*001a*/ 	.short	(.L_74 - .L_73)
.L_73:
        /*001c*/ 	.word	0x00000000
        /*0020*/ 	.short	0x0002
        /*0022*/ 	.short	0x0010
        /*0024*/ 	.byte	0x00, 0xf5, 0x21, 0x00


	//----- nvinfo : EIATTR_KPARAM_INFO
	.align		4
.L_74:
        /*0028*/ 	.byte	0x04, 0x17
        /*002a*/ 	.short	(.L_76 - .L_75)
.L_75:
        /*002c*/ 	.word	0x00000000
        /*0030*/ 	.short	0x0001
        /*0032*/ 	.short	0x0008
        /*0034*/ 	.byte	0x00, 0xf5, 0x21, 0x00


	//----- nvinfo : EIATTR_KPARAM_INFO
	.align		4
.L_76:
        /*0038*/ 	.byte	0x04, 0x17
        /*003a*/ 	.short	(.L_78 - .L_77)
.L_77:
        /*003c*/ 	.word	0x00000000
        /*0040*/ 	.short	0x0000
        /*0042*/ 	.short	0x0000
        /*0044*/ 	.byte	0x00, 0xf5, 0x21, 0x00


	//----- nvinfo : EIATTR_SPARSE_MMA_MASK
	.align		4
.L_78:
        /*0048*/ 	.byte	0x03, 0x50
        /*004a*/ 	.short	0x0000


	//----- nvinfo : EIATTR_MAXREG_COUNT
	.align		4
        /*004c*/ 	.byte	0x03, 0x1b
        /*004e*/ 	.short	0x00ff


	//----- nvinfo : EIATTR_NUM_BARRIERS
	.align		4
        /*0050*/ 	.byte	0x02, 0x4c
        /*0052*/ 	.byte	0x01
	.zero		1


	//----- nvinfo : EIATTR_MERCURY_ISA_VERSION
	.align		4
        /*0054*/ 	.byte	0x03, 0x5f
        /*0056*/ 	.short	0x0101


	//----- nvinfo : EIATTR_COOP_GROUP_MASK_REGIDS
	.align		4
        /*0058*/ 	.byte	0x04, 0x29
        /*005a*/ 	.short	(.L_80 - .L_79)


	//   ....[0]....
.L_79:
        /*005c*/ 	.word	0xffffffff


	//   ....[1]....
        /*0060*/ 	.word	0x05000005


	//----- nvinfo : EIATTR_COOP_GROUP_INSTR_OFFSETS
	.align		4
.L_80:
        /*0064*/ 	.byte	0x04, 0x28
        /*0066*/ 	.short	(.L_82 - .L_81)


	//   ....[0]....
.L_81:
        /*0068*/ 	.word	0x000001f0


	//   ....[1]....
        /*006c*/ 	.word	0x00000230


	//----- nvinfo : EIATTR_VRC_CTA_INIT_COUNT
	.align		4
.L_82:
        /*0070*/ 	.byte	0x02, 0x4a
	.zero		1
	.zero		1


	//----- nvinfo : EIATTR_EXIT_INSTR_OFFSETS
	.align		4
        /*0074*/ 	.byte	0x04, 0x1c
        /*0076*/ 	.short	(.L_84 - .L_83)


	//   ....[0]....
.L_83:
        /*0078*/ 	.word	0x00000460


	//   ....[1]....
        /*007c*/ 	.word	0x000004e0


	//----- nvinfo : EIATTR_CRS_STACK_SIZE
	.align		4
.L_84:
        /*0080*/ 	.byte	0x04, 0x1e
        /*0082*/ 	.short	(.L_86 - .L_85)
.L_85:
        /*0084*/ 	.word	0x00000000


	//----- nvinfo : EIATTR_CBANK_PARAM_SIZE
	.align		4
.L_86:
        /*0088*/ 	.byte	0x03, 0x19
        /*008a*/ 	.short	0x001c


	//----- nvinfo : EIATTR_PARAM_CBANK
	.align		4
        /*008c*/ 	.byte	0x04, 0x0a
        /*008e*/ 	.short	(.L_88 - .L_87)
	.align		4
.L_87:
        /*0090*/ 	.word	index@(.nv.constant0._Z12naiveWarpRedPfS_S_i)
        /*0094*/ 	.short	0x0380
        /*0096*/ 	.short	0x001c


	//----- nvinfo : EIATTR_SW_WAR
	.align		4
.L_88:
        /*0098*/ 	.byte	0x04, 0x36
        /*009a*/ 	.short	(.L_90 - .L_89)
.L_89:
        /*009c*/ 	.word	0x00000008
.L_90:


//--------------------- .nv.info._Z12sharedMemSumPfi --------------------------
	.section	.nv.info._Z12sharedMemSumPfi,"",@"SHT_CUDA_INFO"
	.sectionflags	@""
	.align	4


	//----- nvinfo : EIATTR_CUDA_API_VERSION
	.align		4
        /*0000*/ 	.byte	0x04, 0x37
        /*0002*/ 	.short	(.L_92 - .L_91)
.L_91:
        /*0004*/ 	.word	0x00000082


	//----- nvinfo : EIATTR_KPARAM_INFO
	.align		4
.L_92:
        /*0008*/ 	.byte	0x04, 0x17
        /*000a*/ 	.short	(.L_94 - .L_93)
.L_93:
        /*000c*/ 	.word	0x00000000
        /*0010*/ 	.short	0x0001
        /*0012*/ 	.short	0x0008
        /*0014*/ 	.byte	0x00, 0xf0, 0x11, 0x00


	//----- nvinfo : EIATTR_KPARAM_INFO
	.align		4
.L_94:
        /*0018*/ 	.byte	0x04, 0x17
        /*001a*/ 	.short	(.L_96 - .L_95)
.L_95:
        /*001c*/ 	.word	0x00000000
        /*0020*/ 	.short	0x0000
        /*0022*/ 	.short	0x0000
        /*0024*/ 	.byte	0x00, 0xf5, 0x21, 0x00


	//----- nvinfo : EIATTR_SPARSE_MMA_MASK
	.align		4
.L_96:
        /*0028*/ 	.byte	0x03, 0x50
        /*002a*/ 	.short	0x0000


	//----- nvinfo : EIATTR_MAXREG_COUNT
	.align		4
        /*002c*/ 	.byte	0x03, 0x1b
        /*002e*/ 	.short	0x00ff


	//----- nvinfo : EIATTR_NUM_BARRIERS
	.align		4
        /*0030*/ 	.byte	0x02, 0x4c
        /*0032*/ 	.byte	0x01
	.zero		1


	//----- nvinfo : EIATTR_MERCURY_ISA_VERSION
	.align		4
        /*0034*/ 	.byte	0x03, 0x5f
        /*0036*/ 	.short	0x0101


	//----- nvinfo : EIATTR_VRC_CTA_INIT_COUNT
	.align		4
        /*0038*/ 	.byte	0x02, 0x4a
	.zero		1
	.zero		1


	//----- nvinfo : EIATTR_EXIT_INSTR_OFFSETS
	.align		4
        /*003c*/ 	.byte	0x04, 0x1c
        /*003e*/ 	.short	(.L_98 - .L_97)


	//   ....[0]....
.L_97:
        /*0040*/ 	.word	0x00000240


	//   ....[1]....
        /*0044*/ 	.word	0x000002a0


	//----- nvinfo : EIATTR_CBANK_PARAM_SIZE
	.align		4
.L_98:
        /*0048*/ 	.byte	0x03, 0x19
        /*004a*/ 	.short	0x000c


	//----- nvinfo : EIATTR_PARAM_CBANK
	.align		4
        /*004c*/ 	.byte	0x04, 0x0a
        /*004e*/ 	.short	(.L_100 - .L_99)
	.align		4
.L_99:
        /*0050*/ 	.word	index@(.nv.constant0._Z12sharedMemSumPfi)
        /*0054*/ 	.short	0x0380
        /*0056*/ 	.short	0x000c


	//----- nvinfo : EIATTR_SW_WAR
	.align		4
.L_100:
        /*0058*/ 	.byte	0x04, 0x36
        /*005a*/ 	.short	(.L_102 - .L_101)
.L_101:
        /*005c*/ 	.word	0x00000008
.L_102:


//--------------------- .nv.info._Z14naiveSharedMemPfS_S_i --------------------------
	.section	.nv.info._Z14naiveSharedMemPfS_S_i,"",@"SHT_CUDA_INFO"
	.sectionflags	@""
	.align	4


	//----- nvinfo : EIATTR_CUDA_API_VERSION
	.align		4
        /*0000*/ 	.byte	0x04, 0x37
        /*0002*/ 	.short	(.L_104 - .L_103)
.L_103:
        /*0004*/ 	.word	0x00000082


	//----- nvinfo : EIATTR_KPARAM_INFO
	.align		4
.L_104:
        /*0008*/ 	.byte	0x04, 0x17
        /*000a*/ 	.short	(.L_106 - .L_105)
.L_105:
        /*000c*/ 	.word	0x00000000
        /*0010*/ 	.short	0x0003
        /*0012*/ 	.short	0x0018
        /*0014*/ 	.byte	0x00, 0xf0, 0x11, 0x00


	//----- nvinfo : EIATTR_KPARAM_INFO
	.align		4
.L_106:
        /*0018*/ 	.byte	0x04, 0x17
        /*001a*/ 	.short	(.L_108 - .L_107)
.L_107:
        /*001c*/ 	.word	0x00000000
        /*0020*/ 	.short	0x0002
        /*0022*/ 	.short	0x0010
        /*0024*/ 	.byte	0x00, 0xf5, 0x21, 0x00


	//----- nvinfo : EIATTR_KPARAM_INFO
	.align		4
.L_108:
        /*0028*/ 	.byte	0x04, 0x17
        /*002a*/ 	.short	(.L_110 - .L_109)
.L_109:
        /*002c*/ 	.word	0x00000000
        /*0030*/ 	.short	0x0001
        /*0032*/ 	.short	0x0008
        /*0034*/ 	.byte	0x00, 0xf5, 0x21, 0x00


	//----- nvinfo : EIATTR_KPARAM_INFO
	.align		4
.L_110:
        /*0038*/ 	.byte	0x04, 0x17
        /*003a*/ 	.short	(.L_112 - .L_111)
.L_111:
        /*003c*/ 	.word	0x00000000
        /*0040*/ 	.short	0x0000
        /*0042*/ 	.short	0x0000
        /*0044*/ 	.byte	0x00, 0xf5, 0x21, 0x00


	//----- nvinfo : EIATTR_SPARSE_MMA_MASK
	.align		4
.L_112:
        /*0048*/ 	.byte	0x03, 0x50
        /*004a*/ 	.short	0x0000


	//----- nvinfo : EIATTR_MAXREG_COUNT
	.align		4
        /*004c*/ 	.byte	0x03, 0x1b
        /*004e*/ 	.short	0x00ff


	//----- nvinfo : EIATTR_NUM_BARRIERS
	.align		4
        /*0050*/ 	.byte	0x02, 0x4c
        /*0052*/ 	.byte	0x01
	.zero		1


	//----- nvinfo : EIATTR_MERCURY_ISA_VERSION
	.align		4
        /*0054*/ 	.byte	0x03, 0x5f
        /*0056*/ 	.short	0x0101


	//----- nvinfo : EIATTR_VRC_CTA_INIT_COUNT
	.align		4
        /*0058*/ 	.byte	0x02, 0x4a
	.zero		1
	.zero		1


	//----- nvinfo : EIATTR_EXIT_INSTR_OFFSETS
	.align		4
        /*005c*/ 	.byte	0x04, 0x1c
        /*005e*/ 	.short	(.L_114 - .L_113)


	//   ....[0]....
.L_113:
        /*0060*/ 	.word	0x00000360


	//   ....[1]....
        /*0064*/ 	.word	0x000003e0


	//----- nvinfo : EIATTR_CBANK_PARAM_SIZE
	.align		4
.L_114:
        /*0068*/ 	.byte	0x03, 0x19
        /*006a*/ 	.short	0x001c


	//----- nvinfo : EIATTR_PARAM_CBANK
	.align		4
        /*006c*/ 	.byte	0x04, 0x0a
        /*006e*/ 	.short	(.L_116 - .L_115)
	.align		4
.L_115:
        /*0070*/ 	.word	index@(.nv.constant0._Z14naiveSharedMemPfS_S_i)
        /*0074*/ 	.short	0x0380
        /*0076*/ 	.short	0x001c


	//----- nvinfo : EIATTR_SW_WAR
	.align		4
.L_116:
        /*0078*/ 	.byte	0x04, 0x36
        /*007a*/ 	.short	(.L_118 - .L_117)
.L_117:
        /*007c*/ 	.word	0x00000008
.L_118:


//--------------------- .nv.info._Z12globalMemSumPfi --------------------------
	.section	.nv.info._Z12globalMemSumPfi,"",@"SHT_CUDA_INFO"
	.sectionflags	@""
	.align	4


	//----- nvinfo : EIATTR_CUDA_API_VERSION
	.align		4
        /*0000*/ 	.byte	0x04, 0x37
        /*0002*/ 	.short	(.L_120 - .L_119)
.L_119:
        /*0004*/ 	.word	0x00000082


	//----- nvinfo : EIATTR_KPARAM_INFO
	.align		4
.L_120:
        /*0008*/ 	.byte	0x04, 0x17
        /*000a*/ 	.short	(.L_122 - .L_121)
.L_121:
        /*000c*/ 	.word	0x00000000
        /*0010*/ 	.short	0x0001
        /*0012*/ 	.short	0x0008
        /*0014*/ 	.byte	0x00, 0xf0, 0x11, 0x00


	//----- nvinfo : EIATTR_KPARAM_INFO
	.align		4
.L_122:
        /*0018*/ 	.byte	0x04, 0x17
        /*001a*/ 	.short	(.L_124 - .L_123)
.L_123:
        /*001c*/ 	.word	0x00000000
        /*0020*/ 	.short	0x0000
        /*0022*/ 	.short	0x0000
        /*0024*/ 	.byte	0x00, 0xf5, 0x21, 0x00


	//----- nvinfo : EIATTR_SPARSE_MMA_MASK
	.align		4
.L_124:
        /*0028*/ 	.byte	0x03, 0x50
        /*002a*/ 	.short	0x0000


	//----- nvinfo : EIATTR_MAXREG_COUNT
	.align		4
        /*002c*/ 	.byte	0x03, 0x1b
        /*002e*/ 	.short	0x00ff


	//----- nvinfo : EIATTR_NUM_BARRIERS
	.align		4
        /*0030*/ 	.byte	0x02, 0x4c
        /*0032*/ 	.byte	0x01
	.zero		1


	//----- nvinfo : EIATTR_MERCURY_ISA_VERSION
	.align		4
        /*0034*/ 	.byte	0x03, 0x5f
        /*0036*/ 	.short	0x0101


	//----- nvinfo : EIATTR_VRC_CTA_INIT_COUNT
	.align		4
        /*0038*/ 	.byte	0x02, 0x4a
	.zero		1
	.zero		1


	//----- nvinfo : EIATTR_EXIT_INSTR_OFFSETS
	.align		4
        /*003c*/ 	.byte	0x04, 0x1c
        /*003e*/ 	.short	(.L_126 - .L_125)


	//   ....[0]....
.L_125:
        /*0040*/ 	.word	0x00000030


	//   ....[1]....
        /*0044*/ 	.word	0x000001d0


	//----- nvinfo : EIATTR_CRS_STACK_SIZE
	.align		4
.L_126:
        /*0048*/ 	.byte	0x04, 0x1e
        /*004a*/ 	.short	(.L_128 - .L_127)
.L_127:
        /*004c*/ 	.word	0x00000000


	//----- nvinfo : EIATTR_CBANK_PARAM_SIZE
	.align		4
.L_128:
        /*0050*/ 	.byte	0x03, 0x19
        /*0052*/ 	.short	0x000c


	//----- nvinfo : EIATTR_PARAM_CBANK
	.align		4
        /*0054*/ 	.byte	0x04, 0x0a
        /*0056*/ 	.short	(.L_130 - .L_129)
	.align		4
.L_129:
        /*0058*/ 	.word	index@(.nv.constant0._Z12globalMemSumPfi)
        /*005c*/ 	.short	0x0380
        /*005e*/ 	.short	0x000c


	//----- nvinfo : EIATTR_SW_WAR
	.align		4
.L_130:
        /*0060*/ 	.byte	0x04, 0x36
        /*0062*/ 	.short	(.L_132 - .L_131)
.L_131:
        /*0064*/ 	.word	0x00000008
.L_132:


//--------------------- .nv.info._Z14naiveGlobalMemPfS_S_i --------------------------
	.section	.nv.info._Z14naiveGlobalMemPfS_S_i,"",@"SHT_CUDA_INFO"
	.sectionflags	@""
	.align	4


	//----- nvinfo : EIATTR_CUDA_API_VERSION
	.align		4
        /*0000*/ 	.byte	0x04, 0x37
        /*0002*/ 	.short	(.L_134 - .L_133)
.L_133:
        /*0004*/ 	.word	0x00000082


	//----- nvinfo : EIATTR_KPARAM_INFO
	.align		4
.L_134:
        /*0008*/ 	.byte	0x04, 0x17
        /*000a*/ 	.short	(.L_136 - .L_135)
.L_135:
        /*000c*/ 	.word	0x00000000
        /*0010*/ 	.short	0x0003
        /*0012*/ 	.short	0x0018
        /*0014*/ 	.byte	0x00, 0xf0, 0x11, 0x00


	//----- nvinfo : EIATTR_KPARAM_INFO
	.align		4
.L_136:
        /*0018*/ 	.byte	0x04, 0x17
        /*001a*/ 	.short	(.L_138 - .L_137)
.L_137:
        /*001c*/ 	.word	0x00000000
        /*0020*/ 	.short	0x0002
        /*0022*/ 	.short	0x0010
        /*0024*/ 	.byte	0x00, 0xf5, 0x21, 0x00


	//----- nvinfo : EIATTR_KPARAM_INFO
	.align		4
.L_138:
        /*0028*/ 	.byte	0x04, 0x17
        /*002a*/ 	.short	(.L_140 - .L_139)
.L_139:
        /*002c*/ 	.word	0x00000000
        /*0030*/ 	.short	0x0001
        /*0032*/ 	.short	0x0008
        /*0034*/ 	.byte	0x00, 0xf5, 0x21, 0x00


	//----- nvinfo : EIATTR_KPARAM_INFO
	.align		4
.L_140:
        /*0038*/ 	.byte	0x04, 0x17
        /*003a*/ 	.short	(.L_142 - .L_141)
.L_141:
        /*003c*/ 	.word	0x00000000
        /*0040*/ 	.short	0x0000
        /*0042*/ 	.short	0x0000
        /*0044*/ 	.byte	0x00, 0xf5, 0x21, 0x00


	//----- nvinfo : EIATTR_SPARSE_MMA_MASK
	.align		4
.L_142:
        /*0048*/ 	.byte	0x03, 0x50
        /*004a*/ 	.short	0x0000


	//----- nvinfo : EIATTR_MAXREG_COUNT
	.align		4
        /*004c*/ 	.byte	0x03, 0x1b
        /*004e*/ 	.short	0x00ff


	//----- nvinfo : EIATTR_NUM_BARRIERS
	.align		4
        /*0050*/ 	.byte	0x02, 0x4c
        /*0052*/ 	.byte	0x01
	.zero		1


	//----- nvinfo : EIATTR_MERCURY_ISA_VERSION
	.align		4
        /*0054*/ 	.byte	0x03, 0x5f
        /*0056*/ 	.short	0x0101


	//----- nvinfo : EIATTR_VRC_CTA_INIT_COUNT
	.align		4
        /*0058*/ 	.byte	0x02, 0x4a
	.zero		1
	.zero		1


	//----- nvinfo : EIATTR_EXIT_INSTR_OFFSETS
	.align		4
        /*005c*/ 	.byte	0x04, 0x1c
        /*005e*/ 	.short	(.L_144 - .L_143)


	//   ....[0]....
.L_143:
        /*0060*/ 	.word	0x000001b0


	//   ....[1]....
        /*0064*/ 	.word	0x000002b0


	//----- nvinfo : EIATTR_CRS_STACK_SIZE
	.align		4
.L_144:
        /*0068*/ 	.byte	0x04, 0x1e
        /*006a*/ 	.short	(.L_146 - .L_145)
.L_145:
        /*006c*/ 	.word	0x00000000


	//----- nvinfo : EIATTR_CBANK_PARAM_SIZE
	.align		4
.L_146:
        /*0070*/ 	.byte	0x03, 0x19
        /*0072*/ 	.short	0x001c


	//----- nvinfo : EIATTR_PARAM_CBANK
	.align		4
        /*0074*/ 	.byte	0x04, 0x0a
        /*0076*/ 	.short	(.L_148 - .L_147)
	.align		4
.L_147:
        /*0078*/ 	.word	index@(.nv.constant0._Z14naiveGlobalMemPfS_S_i)
        /*007c*/ 	.short	0x0380
        /*007e*/ 	.short	0x001c


	//----- nvinfo : EIATTR_SW_WAR
	.align		4
.L_148:
        /*0080*/ 	.byte	0x04, 0x36
        /*0082*/ 	.short	(.L_150 - .L_149)
.L_149:
        /*0084*/ 	.word	0x00000008
.L_150:


//--------------------- .nv.info._Z5alignPfS_i    --------------------------
	.section	.nv.info._Z5alignPfS_i,"",@"SHT_CUDA_INFO"
	.sectionflags	@""
	.align	4


	//----- nvinfo : EIATTR_CUDA_API_VERSION
	.align		4
        /*0000*/ 	.byte	0x04, 0x37
        /*0002*/ 	.short	(.L_152 - .L_151)
.L_151:
        /*0004*/ 	.word	0x00000082


	//----- nvinfo : EIATTR_KPARAM_INFO
	.align		4
.L_152:
        /*0008*/ 	.byte	0x04, 0x17
        /*000a*/ 	.short	(.L_154 - .L_153)
.L_153:
        /*000c*/ 	.word	0x00000000
        /*0010*/ 	.short	0x0002
        /*0012*/ 	.short	0x0010
        /*0014*/ 	.byte	0x00, 0xf0, 0x11, 0x00


	//----- nvinfo : EIATTR_KPARAM_INFO
	.align		4
.L_154:
        /*0018*/ 	.byte	0x04, 0x17
        /*001a*/ 	.short	(.L_156 - .L_155)
.L_155:
        /*001c*/ 	.word	0x00000000
        /*0020*/ 	.short	0x0001
        /*0022*/ 	.short	0x0008
        /*0024*/ 	.byte	0x00, 0xf5, 0x21, 0x00


	//----- nvinfo : EIATTR_KPARAM_INFO
	.align		4
.L_156:
        /*0028*/ 	.byte	0x04, 0x17
        /*002a*/ 	.short	(.L_158 - .L_157)
.L_157:
        /*002c*/ 	.word	0x00000000
        /*0030*/ 	.short	0x0000
        /*0032*/ 	.short	0x0000
        /*0034*/ 	.byte	0x00, 0xf5, 0x21, 0x00


	//----- nvinfo : EIATTR_SPARSE_MMA_MASK
	.align		4
.L_158:
        /*0038*/ 	.byte	0x03, 0x50
        /*003a*/ 	.short	0x0000


	//----- nvinfo : EIATTR_MAXREG_COUNT
	.align		4
        /*003c*/ 	.byte	0x03, 0x1b
        /*003e*/ 	.short	0x00ff


	//----- nvinfo : EIATTR_MERCURY_ISA_VERSION
	.align		4
        /*0040*/ 	.byte	0x03, 0x5f
        /*0042*/ 	.short	0x0101


	//----- nvinfo : EIATTR_VRC_CTA_INIT_COUNT
	.align		4
        /*0044*/ 	.byte	0x02, 0x4a
	.zero		1
	.zero		1


	//----- nvinfo : EIATTR_EXIT_INSTR_OFFSETS
	.align		4
        /*0048*/ 	.byte	0x04, 0x1c
        /*004a*/ 	.short	(.L_160 - .L_159)


	//   ....[0]....
.L_159:
        /*004c*/ 	.word	0x000000e0


	//----- nvinfo : EIATTR_CBANK_PARAM_SIZE
	.align		4
.L_160:
        /*0050*/ 	.byte	0x03, 0x19
        /*0052*/ 	.short	0x0014


	//----- nvinfo : EIATTR_PARAM_CBANK
	.align		4
        /*0054*/ 	.byte	0x04, 0x0a
        /*0056*/ 	.short	(.L_162 - .L_161)
	.align		4
.L_161:
        /*0058*/ 	.word	index@(.nv.constant0._Z5alignPfS_i)
        /*005c*/ 	.short	0x0380
        /*005e*/ 	.short	0x0014


	//----- nvinfo : EIATTR_SW_WAR
	.align		4
.L_162:
        /*0060*/ 	.byte	0x04, 0x36
        /*0062*/ 	.short	(.L_164 - .L_163)
.L_163:
        /*0064*/ 	.word	0x00000008
.L_164:


//--------------------- .nv.info._Z8printArrPf    --------------------------
	.section	.nv.info._Z8printArrPf,"",@"SHT_CUDA_INFO"
	.sectionflags	@""
	.align	4


	//----- nvinfo : EIATTR_CUDA_API_VERSION
	.align		4
        /*0000*/ 	.byte	0x04, 0x37
        /*0002*/ 	.short	(.L_166 - .L_165)
.L_165:
        /*0004*/ 	.word	0x00000082


	//----- nvinfo : EIATTR_KPARAM_INFO
	.align		4
.L_166:
        /*0008*/ 	.byte	0x04, 0x17
        /*000a*/ 	.short	(.L_168 - .L_167)
.L_167:
        /*000c*/ 	.word	0x00000000
        /*0010*/ 	.short	0x0000
        /*0012*/ 	.short	0x0000
        /*0014*/ 	.byte	0x00, 0xf5, 0x21, 0x00


	//----- nvinfo : EIATTR_SPARSE_MMA_MASK
	.align		4
.L_168:
        /*0018*/ 	.byte	0x03, 0x50
        /*001a*/ 	.short	0x0000


	//----- nvinfo : EIATTR_MAXREG_COUNT
	.align		4
        /*001c*/ 	.byte	0x03, 0x1b
        /*001e*/ 	.short	0x00ff


	//----- nvinfo : EIATTR_EXTERNS
	.align		4
        /*0020*/ 	.byte	0x04, 0x0f
        /*0022*/ 	.short	(.L_170 - .L_169)


	//   ....[0]....
	.align		4
.L_169:
        /*0024*/ 	.word	index@(vprintf)


	//----- nvinfo : EIATTR_MERCURY_ISA_VERSION
	.align		4
.L_170:
        /*0028*/ 	.byte	0x03, 0x5f
        /*002a*/ 	.short	0x0101


	//----- nvinfo : EIATTR_VRC_CTA_INIT_COUNT
	.align		4
        /*002c*/ 	.byte	0x02, 0x4a
	.zero		1
	.zero		1


	//----- nvinfo : EIATTR_SYSCALL_OFFSETS
	.align		4
        /*0030*/ 	.byte	0x04, 0x46
        /*0032*/ 	.short	(.L_172 - .L_171)


	//   ....[0]....
.L_171:
        /*0034*/ 	.word	0x00000170


	//----- nvinfo : EIATTR_EXIT_INSTR_OFFSETS
	.align		4
.L_172:
        /*0038*/ 	.byte	0x04, 0x1c
        /*003a*/ 	.short	(.L_174 - .L_173)


	//   ....[0]....
.L_173:
        /*003c*/ 	.word	0x00000180


	//----- nvinfo : EIATTR_CBANK_PARAM_SIZE
	.align		4
.L_174:
        /*0040*/ 	.byte	0x03, 0x19
        /*0042*/ 	.short	0x0008


	//----- nvinfo : EIATTR_PARAM_CBANK
	.align		4
        /*0044*/ 	.byte	0x04, 0x0a
        /*0046*/ 	.short	(.L_176 - .L_175)
	.align		4
.L_175:
        /*0048*/ 	.word	index@(.nv.constant0._Z8printArrPf)
        /*004c*/ 	.short	0x0380
        /*004e*/ 	.short	0x0008


	//----- nvinfo : EIATTR_SW_WAR
	.align		4
.L_176:
        /*0050*/ 	.byte	0x04, 0x36
        /*0052*/ 	.short	(.L_178 - .L_177)
.L_177:
        /*0054*/ 	.word	0x00000008
.L_178:


//--------------------- .nv.callgraph             --------------------------
	.section	.nv.callgraph,"",@"SHT_CUDA_CALLGRAPH"
	.align	4
	.sectionentsize	8
	.align		4
        /*0000*/ 	.word	0x00000000
	.align		4
        /*0004*/ 	.word	0xffffffff
	.align		4
        /*0008*/ 	.word	index@(_Z8printArrPf)
	.align		4
        /*000c*/ 	.word	index@(vprintf)
	.align		4
        /*0010*/ 	.word	0x00000000
	.align		4
        /*0014*/ 	.word	0xfffffffe
	.align		4
        /*0018*/ 	.word	0x00000000
	.align		4
        /*001c*/ 	.word	0xfffffffd
	.align		4
        /*0020*/ 	.word	0x00000000
	.align		4
        /*0024*/ 	.word	0xfffffffc


//--------------------- .nv.constant4             --------------------------
	.section	.nv.constant4,"a",@progbits
	.align	8
	.align		8
.nv.constant4:
        /*0000*/ 	.dword	$str
	.align		8
        /*0008*/ 	.dword	vprintf


//--------------------- .text._Z10warpRedSumPfS_i --------------------------
	.section	.text._Z10warpRedSumPfS_i,"ax",@progbits
	.align	128
        .global         _Z10warpRedSumPfS_i
        .type           _Z10warpRedSumPfS_i,@function
        .size           _Z10warpRedSumPfS_i,(.L_x_31 - _Z10warpRedSumPfS_i)
        .other          _Z10warpRedSumPfS_i,@"STO_CUDA_ENTRY STV_DEFAULT"
_Z10warpRedSumPfS_i:
.text._Z10warpRedSumPfS_i:
[----:B------:R-:W-:Y:S01]  /*0000*/  LDC R1, c[0x0][0x37c] ;  /* 0x0000df00ff017b82 */ /* 0x000fe20000000800 */
[----:B------:R-:W0:Y:S07]  /*0010*/  S2R R0, SR_CTAID.X ;  /* 0x0000000000007919 */ /* 0x000e2e0000002500 */
[----:B------:R-:W1:Y:S01]  /*0020*/  LDC R9, c[0x0][0x390] ;  /* 0x0000e400ff097b82 */ /* 0x000e620000000800 */
[----:B------:R-:W0:Y:S01]  /*0030*/  LDCU UR7, c[0x0][0x360] ;  /* 0x00006c00ff0777ac */ /* 0x000e220008000800 */
[----:B------:R-:W2:Y:S01]  /*0040*/  S2R R2, SR_TID.X ;  /* 0x0000000000027919 */ /* 0x000ea20000002100 */
[----:B------:R-:W3:Y:S05]  /*0050*/  LDCU.64 UR8, c[0x0][0x358] ;  /* 0x00006b00ff0877ac */ /* 0x000eea0008000a00 */
[----:B------:R-:W4:Y:S01]  /*0060*/  LDC.64 R4, c[0x0][0x380] ;  /* 0x0000e000ff047b82 */ /* 0x000f220000000a00 */
[----:B-1----:R-:W-:-:S04]  /*0070*/  LEA.HI R6, R9, R9, RZ, 0x1 ;  /* 0x0000000909067211 */ /* 0x002fc800078f08ff */
[----:B------:R-:W-:Y:S01]  /*0080*/  SHF.R.S32.HI R7, RZ, 0x1, R6 ;  /* 0x00000001ff077819 */ /* 0x000fe20000011406 */
[----:B0-----:R-:W-:-:S04]  /*0090*/  IMAD R3, R0, UR7, RZ ;  /* 0x0000000700037c24 */ /* 0x001fc8000f8e02ff */
[----:B--2---:R-:W-:-:S04]  /*00a0*/  IMAD R3, R3, 0x2, R2 ;  /* 0x0000000203037824 */ /* 0x004fc800078e0202 */
[----:B----4-:R-:W-:-:S04]  /*00b0*/  IMAD.WIDE R4, R3, 0x4, R4 ;  /* 0x0000000403047825 */ /* 0x010fc800078e0204 */
[----:B------:R-:W-:Y:S02]  /*00c0*/  IMAD.WIDE R6, R7, 0x4, R4 ;  /* 0x0000000407067825 */ /* 0x000fe400078e0204 */
[----:B---3--:R-:W2:Y:S04]  /*00d0*/  LDG.E R4, desc[UR8][R4.64] ;  /* 0x0000000804047981 */ /* 0x008ea8000c1e1900 */
[----:B------:R-:W2:Y:S01]  /*00e0*/  LDG.E R7, desc[UR8][R6.64] ;  /* 0x0000000806077981 */ /* 0x000ea2000c1e1900 */
[----:B------:R-:W-:Y:S02]  /*00f0*/  ISETP.GE.AND P0, PT, R9, 0x4, PT ;  /* 0x000000040900780c */ /* 0x000fe40003f06270 */
[----:B------:R-:W-:Y:S01]  /*0100*/  LOP3.LUT R3, R2, 0x1f, RZ, 0xc0, !PT ;  /* 0x0000001f02037812 */ /* 0x000fe200078ec0ff */
[----:B--2---:R-:W-:-:S10]  /*0110*/  FADD R8, R4, R7 ;  /* 0x0000000704087221 */ /* 0x004fd40000000000 */
[----:B------:R-:W-:Y:S05]  /*0120*/  @!P0 BRA `(.L_x_0) ;  /* 0x0000000000408947 */ /* 0x000fea0003800000 */
[----:B------:R-:W-:-:S04]  /*0130*/  SHF.R.U32.HI R4, RZ, 0x2, R9 ;  /* 0x00000002ff047819 */ /* 0x000fc80000011609 */
[----:B------:R-:W-:-:S07]  /*0140*/  VIMNMX.U32 R5, PT, PT, R4, 0x10, PT ;  /* 0x0000001004057848 */ /* 0x000fce0003fe0000 */
.L_x_3:
[----:B------:R-:W-:Y:S01]  /*0150*/  IMAD.SHL.U32 R4, R5, 0x2, RZ ;  /* 0x0000000205047824 */ /* 0x000fe200078e00ff */
[----:B------:R-:W-:Y:S05]  /*0160*/  WARPSYNC.ALL ;  /* 0x0000000000007948 */ /* 0x000fea0003800000 */
[CC--:B------:R-:W-:Y:S02]  /*0170*/  ISETP.GE.U32.AND P1, PT, R3.reuse, R4.reuse, PT ;  /* 0x000000040300720c */ /* 0x0c0fe40003f26070 */
[----:B------:R-:W-:-:S13]  /*0180*/  ISETP.GE.U32.AND P0, PT, R3, R4, PT ;  /* 0x000000040300720c */ /* 0x000fda0003f06070 */
[----:B------:R-:W-:Y:S01]  /*0190*/  VOTE.ANY R4, PT, !P0 ;  /* 0x0000000000047806 */ /* 0x000fe200040e0100 */
[----:B------:R-:W-:Y:S04]  /*01a0*/  BSSY B0, `(.L_x_1) ;  /* 0x0000005000007945 */ /* 0x000fe80003800000 */
[----:B------:R-:W-:Y:S05]  /*01b0*/  @P1 BRA `(.L_x_2) ;  /* 0x00000000000c1947 */ /* 0x000fea0003800000 */
[----:B------:R-:W-:Y:S05]  /*01c0*/  WARPSYNC R4 ;  /* 0x0000000004007348 */ /* 0x000fea0003800000 */
[----:B------:R-:W0:Y:S02]  /*01d0*/  SHFL.DOWN PT, R7, R8, R5, 0x1f ;  /* 0x08001f0508077589 */ /* 0x000e2400000e0000 */
[----:B0-----:R-:W-:-:S07]  /*01e0*/  FADD R8, R8, R7 ;  /* 0x0000000708087221 */ /* 0x001fce0000000000 */
.L_x_2:
[----:B------:R-:W-:Y:S05]  /*01f0*/  BSYNC B0 ;  /* 0x0000000000007941 */ /* 0x000fea0003800000 */
.L_x_1:
[----:B------:R-:W-:Y:S02]  /*0200*/  ISETP.GT.U32.AND P0, PT, R5, 0x1, PT ;  /* 0x000000010500780c */ /* 0x000fe40003f04070 */
[----:B------:R-:W-:-:S11]  /*0210*/  SHF.R.U32.HI R5, RZ, 0x1, R5 ;  /* 0x00000001ff057819 */ /* 0x000fd60000011605 */
[----:B------:R-:W-:Y:S05]  /*0220*/  @P0 BRA `(.L_x_3) ;  /* 0xfffffffc00c80947 */ /* 0x000fea000383ffff */
.L_x_0:
[----:B------:R-:W-:Y:S01]  /*0230*/  ISETP.NE.AND P1, PT, R3, RZ, PT ;  /* 0x000000ff0300720c */ /* 0x000fe20003f25270 */
[----:B------:R-:W-:Y:S05]  /*0240*/  WARPSYNC.ALL ;  /* 0x0000000000007948 */ /* 0x000fea0003800000 */
[----:B------:R-:W-:Y:S01]  /*0250*/  UISETP.GE.U32.AND UP0, UPT, UR7, 0x40, UPT ;  /* 0x000000400700788c */ /* 0x000fe2000bf06070 */
[----:B------:R-:W-:-:S06]  /*0260*/  ISETP.NE.AND P0, PT, R2, RZ, PT ;  /* 0x000000ff0200720c */ /* 0x000fcc0003f05270 */
[----:B------:R-:W0:Y:S01]  /*0270*/  @!P1 S2R R5, SR_CgaCtaId ;  /* 0x0000000000059919 */ /* 0x000e220000008800 */
[----:B------:R-:W-:Y:S02]  /*0280*/  @!P1 MOV R4, 0x400 ;  /* 0x0000040000049802 */ /* 0x000fe40000000f00 */
[----:B------:R-:W-:-:S04]  /*0290*/  @!P1 SHF.R.U32.HI R3, RZ, 0x3, R2 ;  /* 0x00000003ff039819 */ /* 0x000fc80000011602 */
[----:B------:R-:W-:Y:S02]  /*02a0*/  @!P1 LOP3.LUT R3, R3, 0x7c, RZ, 0xc0, !PT ;  /* 0x0000007c03039812 */ /* 0x000fe400078ec0ff */
[----:B0-----:R-:W-:-:S05]  /*02b0*/  @!P1 LEA R4, R5, R4, 0x18 ;  /* 0x0000000405049211 */ /* 0x001fca00078ec0ff */
[----:B------:R-:W-:-:S05]  /*02c0*/  @!P1 IMAD.IADD R3, R3, 0x1, R4 ;  /* 0x0000000103039824 */ /* 0x000fca00078e0204 */
[----:B------:R0:W-:Y:S01]  /*02d0*/  @!P1 STS [R3], R8 ;  /* 0x0000000803009388 */ /* 0x0001e20000000800 */
[----:B------:R-:W-:Y:S06]  /*02e0*/  BAR.SYNC.DEFER_BLOCKING 0x0 ;  /* 0x0000000000007b1d */ /* 0x000fec0000010000 */
[----:B------:R-:W-:Y:S05]  /*02f0*/  BRA.U !UP0, `(.L_x_4) ;  /* 0x0000000108407547 */ /* 0x000fea000b800000 */
[----:B------:R-:W1:Y:S01]  /*0300*/  S2UR UR5, SR_CgaCtaId ;  /* 0x00000000000579c3 */ /* 0x000e620000008800 */
[----:B------:R-:W-:Y:S01]  /*0310*/  UMOV UR4, 0x400 ;  /* 0x0000040000047882 */ /* 0x000fe20000000000 */
[----:B------:R-:W-:-:S06]  /*0320*/  USHF.R.U32.HI UR6, URZ, 0x6, UR7 ;  /* 0x00000006ff067899 */ /* 0x000fcc0008011607 */
[----:B------:R-:W-:Y:S01]  /*0330*/  IMAD.U32 R4, RZ, RZ, UR6 ;  /* 0x00000006ff047e24 */ /* 0x000fe2000f8e00ff */
[----:B-1----:R-:W-:-:S06]  /*0340*/  ULEA UR4, UR5, UR4, 0x18 ;  /* 0x0000000405047291 */ /* 0x002fcc000f8ec0ff */
[----:B0-----:R-:W-:-:S07]  /*0350*/  LEA R3, R2, UR4, 0x2 ;  /* 0x0000000402037c11 */ /* 0x001fce000f8e10ff */
.L_x_5:
[----:B------:R-:W-:-:S13]  /*0360*/  ISETP.GE.U32.AND P1, PT, R2, R4, PT ;  /* 0x000000040200720c */ /* 0x000fda0003f26070 */
[----:B------:R-:W-:Y:S01]  /*0370*/  @!P1 IMAD R5, R4, 0x4, R3 ;  /* 0x0000000404059824 */ /* 0x000fe200078e0203 */
[----:B------:R-:W-:Y:S05]  /*0380*/  @!P1 LDS R6, [R3] ;  /* 0x0000000003069984 */ /* 0x000fea0000000800 */
[----:B------:R-:W0:Y:S02]  /*0390*/  @!P1 LDS R5, [R5] ;  /* 0x0000000005059984 */ /* 0x000e240000000800 */
[----:B0-----:R-:W-:-:S05]  /*03a0*/  @!P1 FADD R6, R5, R6 ;  /* 0x0000000605069221 */ /* 0x001fca0000000000 */
[----:B------:R1:W-:Y:S01]  /*03b0*/  @!P1 STS [R3], R6 ;  /* 0x0000000603009388 */ /* 0x0003e20000000800 */
[----:B------:R-:W-:Y:S01]  /*03c0*/  BAR.SYNC.DEFER_BLOCKING 0x0 ;  /* 0x0000000000007b1d */ /* 0x000fe20000010000 */
[----:B------:R-:W-:Y:S02]  /*03d0*/  ISETP.GT.U32.AND P1, PT, R4, 0x1, PT ;  /* 0x000000010400780c */ /* 0x000fe40003f24070 */
[----:B------:R-:W-:-:S11]  /*03e0*/  SHF.R.U32.HI R4, RZ, 0x1, R4 ;  /* 0x00000001ff047819 */ /* 0x000fd60000011604 */
[----:B-1----:R-:W-:Y:S05]  /*03f0*/  @P1 BRA `(.L_x_5) ;  /* 0xfffffffc00d81947 */ /* 0x002fea000383ffff */
.L_x_4:
[----:B------:R-:W-:Y:S05]  /*0400*/  @P0 EXIT ;  /* 0x000000000000094d */ /* 0x000fea0003800000 */
[----:B------:R-:W1:Y:S01]  /*0410*/  S2UR UR5, SR_CgaCtaId ;  /* 0x00000000000579c3 */ /* 0x000e620000008800 */
[----:B------:R-:W-:-:S07]  /*0420*/  UMOV UR4, 0x400 ;  /* 0x0000040000047882 */ /* 0x000fce0000000000 */
[----:B0-----:R-:W0:Y:S01]  /*0430*/  LDC.64 R2, c[0x0][0x388] ;  /* 0x0000e200ff027b82 */ /* 0x001e220000000a00 */
[----:B-1----:R-:W-:Y:S01]  /*0440*/  ULEA UR4, UR5, UR4, 0x18 ;  /* 0x0000000405047291 */ /* 0x002fe2000f8ec0ff */
[----:B0-----:R-:W-:-:S08]  /*0450*/  IMAD.WIDE.U32 R2, R0, 0x4, R2 ;  /* 0x0000000400027825 */ /* 0x001fd000078e0002 */
[----:B------:R-:W0:Y:S04]  /*0460*/  LDS R5, [UR4] ;  /* 0x00000004ff057984 */ /* 0x000e280008000800 */
[----:B0-----:R-:W-:Y:S01]  /*0470*/  STG.E desc[UR8][R2.64], R5 ;  /* 0x0000000502007986 */ /* 0x001fe2000c101908 */
[----:B------:R-:W-:Y:S05]  /*0480*/  EXIT ;  /* 0x000000000000794d */ /* 0x000fea0003800000 */
.L_x_6:
[----:B------:R-:W-:-:S00]  /*0490*/  BRA `(.L_x_6) ;  /* 0xfffffffc00fc7947 */ /* 0x000fc0000383ffff */
[----:B------:R-:W-:-:S00]  /*04a0*/  NOP ;  /* 0x0000000000007918 */ /* 0x000fc00000000000 */
        /* <DEDUP_REMOVED lines=13> */
.L_x_31:


//--------------------- .text._Z12naiveWarpRedPfS_S_i --------------------------
	.section	.text._Z12naiveWarpRedPfS_S_i,"ax",@progbits
	.align	128
        .global         _Z12naiveWarpRedPfS_S_i
        .type           _Z12naiveWarpRedPfS_S_i,@function
        .size           _Z12naiveWarpRedPfS_S_i,(.L_x_32 - _Z12naiveWarpRedPfS_S_i)
        .other          _Z12naiveWarpRedPfS_S_i,@"STO_CUDA_ENTRY STV_DEFAULT"
_Z12naiveWarpRedPfS_S_i:
.text._Z12naiveWarpRedPfS_S_i:
[----:B------:R-:W-:Y:S01]  /*0000*/  LDC R1, c[0x0][0x37c] ;  /* 0x0000df00ff017b82 */ /* 0x000fe20000000800 */
[----:B------:R-:W0:Y:S07]  /*0010*/  S2R R0, SR_CTAID.X ;  /* 0x0000000000007919 */ /* 0x000e2e0000002500 */
[----:B------:R-:W1:Y:S01]  /*0020*/  LDC R12, c[0x0][0x398] ;  /* 0x0000e600ff0c7b82 */ /* 0x000e620000000800 */
[----:B------:R-:W0:Y:S01]  /*0030*/  LDCU UR7, c[0x0][0x360] ;  /* 0x00006c00ff0777ac */ /* 0x000e220008000800 */
[----:B------:R-:W2:Y:S01]  /*0040*/  S2R R2, SR_TID.X ;  /* 0x0000000000027919 */ /* 0x000ea20000002100 */
[----:B------:R-:W3:Y:S05]  /*0050*/  LDCU.64 UR8, c[0x0][0x358] ;  /* 0x00006b00ff0877ac */ /* 0x000eea0008000a00 */
[----:B------:R-:W4:Y:S08]  /*0060*/  LDC.64 R4, c[0x0][0x380] ;  /* 0x0000e000ff047b82 */ /* 0x000f300000000a00 */
[----:B------:R-:W5:Y:S01]  /*0070*/  LDC.64 R6, c[0x0][0x388] ;  /* 0x0000e200ff067b82 */ /* 0x000f620000000a00 */
[----:B-1----:R-:W-:-:S04]  /*0080*/  LEA.HI R8, R12, R12, RZ, 0x1 ;  /* 0x0000000c0c087211 */ /* 0x002fc800078f08ff */
[----:B------:R-:W-:Y:S01]  /*0090*/  SHF.R.S32.HI R11, RZ, 0x1, R8 ;  /* 0x00000001ff0b7819 */ /* 0x000fe20000011408 */
[----:B0-----:R-:W-:-:S04]  /*00a0*/  IMAD R3, R0, UR7, RZ ;  /* 0x0000000700037c24 */ /* 0x001fc8000f8e02ff */
[----:B--2---:R-:W-:-:S04]  /*00b0*/  IMAD R3, R3, 0x2, R2 ;  /* 0x0000000203037824 */ /* 0x004fc800078e0202 */
[----:B----4-:R-:W-:-:S04]  /*00c0*/  IMAD.WIDE R4, R3, 0x4, R4 ;  /* 0x0000000403047825 */ /* 0x010fc800078e0204 */
[----:B-----5:R-:W-:-:S04]  /*00d0*/  IMAD.WIDE R6, R3, 0x4, R6 ;  /* 0x0000000403067825 */ /* 0x020fc800078e0206 */
[C---:B------:R-:W-:Y:S02]  /*00e0*/  IMAD.WIDE R8, R11.reuse, 0x4, R4 ;  /* 0x000000040b087825 */ /* 0x040fe400078e0204 */
[----:B---3--:R-:W2:Y:S02]  /*00f0*/  LDG.E R4, desc[UR8][R4.64] ;  /* 0x0000000804047981 */ /* 0x008ea4000c1e1900 */
[----:B------:R-:W-:Y:S02]  /*0100*/  IMAD.WIDE R10, R11, 0x4, R6 ;  /* 0x000000040b0a7825 */ /* 0x000fe400078e0206 */
[----:B------:R-:W3:Y:S04]  /*0110*/  LDG.E R8, desc[UR8][R8.64] ;  /* 0x0000000808087981 */ /* 0x000ee8000c1e1900 */
[----:B------:R-:W3:Y:S04]  /*0120*/  LDG.E R11, desc[UR8][R10.64] ;  /* 0x000000080a0b7981 */ /* 0x000ee8000c1e1900 */
[----:B------:R-:W2:Y:S01]  /*0130*/  LDG.E R7, desc[UR8][R6.64] ;  /* 0x0000000806077981 */ /* 0x000ea2000c1e1900 */
[----:B------:R-:W-:-:S02]  /*0140*/  ISETP.GE.AND P0, PT, R12, 0x4, PT ;  /* 0x000000040c00780c */ /* 0x000fc40003f06270 */
[----:B------:R-:W-:Y:S01]  /*0150*/  LOP3.LUT R3, R2, 0x1f, RZ, 0xc0, !PT ;  /* 0x0000001f02037812 */ /* 0x000fe200078ec0ff */
[----:B---3--:R-:W-:-:S04]  /*0160*/  FMUL R13, R8, R11 ;  /* 0x0000000b080d7220 */ /* 0x008fc80000400000 */
[----:B--2---:R-:W-:-:S06]  /*0170*/  FFMA R13, R4, R7, R13 ;  /* 0x00000007040d7223 */ /* 0x004fcc000000000d */
[----:B------:R-:W-:Y:S05]  /*0180*/  @!P0 BRA `(.L_x_7) ;  /* 0x0000000000408947 */ /* 0x000fea0003800000 */
[----:B------:R-:W-:-:S04]  /*0190*/  SHF.R.U32.HI R4, RZ, 0x2, R12 ;  /* 0x00000002ff047819 */ /* 0x000fc8000001160c */
[----:B------:R-:W-:-:S07]  /*01a0*/  VIMNMX.U32 R4, PT, PT, R4, 0x10, PT ;  /* 0x0000001004047848 */ /* 0x000fce0003fe0000 */
.L_x_10:
        /* <DEDUP_REMOVED lines=10> */
.L_x_9:
[----:B------:R-:W-:Y:S05]  /*0250*/  BSYNC B0 ;  /* 0x0000000000007941 */ /* 0x000fea0003800000 */
.L_x_8:
[----:B------:R-:W-:Y:S02]  /*0260*/  ISETP.GT.U32.AND P0, PT, R4, 0x1, PT ;  /* 0x000000010400780c */ /* 0x000fe40003f04070 */
[----:B------:R-:W-:-:S11]  /*0270*/  SHF.R.U32.HI R4, RZ, 0x1, R4 ;  /* 0x00000001ff047819 */ /* 0x000fd60000011604 */
[----:B------:R-:W-:Y:S05]  /*0280*/  @P0 BRA `(.L_x_10) ;  /* 0xfffffffc00c80947 */ /* 0x000fea000383ffff */
.L_x_7:
        /* <DEDUP_REMOVED lines=16> */
[----:B0-----:R-:W-:Y:S01]  /*0390*/  IMAD.U32 R4, RZ, RZ, UR6 ;  /* 0x00000006ff047e24 */ /* 0x001fe2000f8e00ff */
[----:B-1----:R-:W-:-:S06]  /*03a0*/  ULEA UR4, UR5, UR4, 0x18 ;  /* 0x0000000405047291 */ /* 0x002fcc000f8ec0ff */
[----:B------:R-:W-:-:S07]  /*03b0*/  LEA R3, R2, UR4, 0x2 ;  /* 0x0000000402037c11 */ /* 0x000fce000f8e10ff */
.L_x_12:
        /* <DEDUP_REMOVED lines=10> */
.L_x_11:
[----:B------:R-:W-:Y:S05]  /*0460*/  @P0 EXIT ;  /* 0x000000000000094d */ /* 0x000fea0003800000 */
[----:B------:R-:W1:Y:S01]  /*0470*/  S2UR UR5, SR_CgaCtaId ;  /* 0x00000000000579c3 */ /* 0x000e620000008800 */
[----:B------:R-:W-:-:S07]  /*0480*/  UMOV UR4, 0x400 ;  /* 0x0000040000047882 */ /* 0x000fce0000000000 */
[----:B------:R-:W2:Y:S01]  /*0490*/  LDC.64 R2, c[0x0][0x390] ;  /* 0x0000e400ff027b82 */ /* 0x000ea20000000a00 */
[----:B-1----:R-:W-:Y:S01]  /*04a0*/  ULEA UR4, UR5, UR4, 0x18 ;  /* 0x0000000405047291 */ /* 0x002fe2000f8ec0ff */
[----:B--2---:R-:W-:-:S08]  /*04b0*/  IMAD.WIDE.U32 R2, R0, 0x4, R2 ;  /* 0x0000000400027825 */ /* 0x004fd000078e0002 */
[----:B------:R-:W1:Y:S04]  /*04c0*/  LDS R5, [UR4] ;  /* 0x00000004ff057984 */ /* 0x000e680008000800 */
[----:B-1----:R-:W-:Y:S01]  /*04d0*/  STG.E desc[UR8][R2.64], R5 ;  /* 0x0000000502007986 */ /* 0x002fe2000c101908 */
[----:B------:R-:W-:Y:S05]  /*04e0*/  EXIT ;  /* 0x000000000000794d */ /* 0x000fea0003800000 */
.L_x_13:
        /* <DEDUP_REMOVED lines=9> */
.L_x_32:


//--------------------- .text._Z12sharedMemSumPfi --------------------------
	.section	.text._Z12sharedMemSumPfi,"ax",@progbits
	.align	128
        .global         _Z12sharedMemSumPfi
        .type           _Z12sharedMemSumPfi,@function
        .size           _Z12sharedMemSumPfi,(.L_x_33 - _Z12sharedMemSumPfi)
        .other          _Z12sharedMemSumPfi,@"STO_CUDA_ENTRY STV_DEFAULT"
_Z12sharedMemSumPfi:
.text._Z12sharedMemSumPfi:
[----:B------:R-:W-:Y:S01]  /*0000*/  LDC R1, c[0x0][0x37c] ;  /* 0x0000df00ff017b82 */ /* 0x000fe20000000800 */
[----:B------:R-:W0:Y:S07]  /*0010*/  S2R R0, SR_CTAID.X ;  /* 0x0000000000007919 */ /* 0x000e2e0000002500 */
[----:B------:R-:W1:Y:S01]  /*0020*/  LDC R6, c[0x0][0x388] ;  /* 0x0000e200ff067b82 */ /* 0x000e620000000800 */
[----:B------:R-:W0:Y:S01]  /*0030*/  LDCU UR4, c[0x0][0x360] ;  /* 0x00006c00ff0477ac */ /* 0x000e220008000800 */
[----:B------:R-:W2:Y:S01]  /*0040*/  S2R R9, SR_TID.X ;  /* 0x0000000000097919 */ /* 0x000ea20000002100 */
[----:B------:R-:W3:Y:S05]  /*0050*/  LDCU.64 UR6, c[0x0][0x358] ;  /* 0x00006b00ff0677ac */ /* 0x000eea0008000a00 */
[----:B------:R-:W4:Y:S01]  /*0060*/  LDC.64 R2, c[0x0][0x380] ;  /* 0x0000e000ff027b82 */ /* 0x000f220000000a00 */
[----:B0-----:R-:W-:-:S04]  /*0070*/  IMAD R0, R0, UR4, RZ ;  /* 0x0000000400007c24 */ /* 0x001fc8000f8e02ff */
[----:B--2---:R-:W-:Y:S01]  /*0080*/  IMAD R5, R0, 0x2, R9 ;  /* 0x0000000200057824 */ /* 0x004fe200078e0209 */
[----:B-1----:R-:W-:-:S03]  /*0090*/  LEA.HI R0, R6, R6, RZ, 0x1 ;  /* 0x0000000606007211 */ /* 0x002fc600078f08ff */
[----:B----4-:R-:W-:Y:S01]  /*00a0*/  IMAD.WIDE R2, R5, 0x4, R2 ;  /* 0x0000000405027825 */ /* 0x010fe200078e0202 */
[----:B------:R-:W-:-:S04]  /*00b0*/  SHF.R.S32.HI R5, RZ, 0x1, R0 ;  /* 0x00000001ff057819 */ /* 0x000fc80000011400 */
[----:B---3--:R-:W2:Y:S01]  /*00c0*/  LDG.E R0, desc[UR6][R2.64] ;  /* 0x0000000602007981 */ /* 0x008ea2000c1e1900 */
[----:B------:R-:W-:-:S06]  /*00d0*/  IMAD.WIDE R4, R5, 0x4, R2 ;  /* 0x0000000405047825 */ /* 0x000fcc00078e0202 */
[----:B------:R-:W2:Y:S01]  /*00e0*/  LDG.E R5, desc[UR6][R4.64] ;  /* 0x0000000604057981 */ /* 0x000ea2000c1e1900 */
[----:B------:R-:W0:Y:S01]  /*00f0*/  S2UR UR5, SR_CgaCtaId ;  /* 0x00000000000579c3 */ /* 0x000e220000008800 */
[----:B------:R-:W-:Y:S01]  /*0100*/  UMOV UR4, 0x400 ;  /* 0x0000040000047882 */ /* 0x000fe20000000000 */
[----:B------:R-:W-:Y:S02]  /*0110*/  ISETP.GE.AND P1, PT, R6, 0x4, PT ;  /* 0x000000040600780c */ /* 0x000fe40003f26270 */
[----:B------:R-:W-:Y:S01]  /*0120*/  ISETP.NE.AND P0, PT, R9, RZ, PT ;  /* 0x000000ff0900720c */ /* 0x000fe20003f05270 */
[----:B0-----:R-:W-:-:S06]  /*0130*/  ULEA UR4, UR5, UR4, 0x18 ;  /* 0x0000000405047291 */ /* 0x001fcc000f8ec0ff */
[----:B------:R-:W-:Y:S01]  /*0140*/  LEA R7, R9, UR4, 0x2 ;  /* 0x0000000409077c11 */ /* 0x000fe2000f8e10ff */
[----:B--2---:R-:W-:-:S05]  /*0150*/  FADD R0, R0, R5 ;  /* 0x0000000500007221 */ /* 0x004fca0000000000 */
[----:B------:R0:W-:Y:S01]  /*0160*/  STS [R7], R0 ;  /* 0x0000000007007388 */ /* 0x0001e20000000800 */
[----:B------:R-:W-:Y:S06]  /*0170*/  BAR.SYNC.DEFER_BLOCKING 0x0 ;  /* 0x0000000000007b1d */ /* 0x000fec0000010000 */
[----:B------:R-:W-:Y:S05]  /*0180*/  @!P1 BRA `(.L_x_14) ;  /* 0x00000000002c9947 */ /* 0x000fea0003800000 */
[----:B0-----:R-:W-:-:S07]  /*0190*/  SHF.R.U32.HI R0, RZ, 0x2, R6 ;  /* 0x00000002ff007819 */ /* 0x001fce0000011606 */
.L_x_15:
        /* <DEDUP_REMOVED lines=10> */
.L_x_14:
[----:B------:R-:W-:Y:S05]  /*0240*/  @P0 EXIT ;  /* 0x000000000000094d */ /* 0x000fea0003800000 */
[----:B------:R-:W1:Y:S01]  /*0250*/  S2UR UR5, SR_CgaCtaId ;  /* 0x00000000000579c3 */ /* 0x000e620000008800 */
[----:B------:R-:W-:Y:S02]  /*0260*/  UMOV UR4, 0x400 ;  /* 0x0000040000047882 */ /* 0x000fe40000000000 */
[----:B-1----:R-:W-:-:S09]  /*0270*/  ULEA UR4, UR5, UR4, 0x18 ;  /* 0x0000000405047291 */ /* 0x002fd2000f8ec0ff */
[----:B------:R-:W1:Y:S04]  /*0280*/  LDS R5, [UR4] ;  /* 0x00000004ff057984 */ /* 0x000e680008000800 */
[----:B-1----:R-:W-:Y:S01]  /*0290*/  STG.E desc[UR6][R2.64], R5 ;  /* 0x0000000502007986 */ /* 0x002fe2000c101906 */
[----:B------:R-:W-:Y:S05]  /*02a0*/  EXIT ;  /* 0x000000000000794d */ /* 0x000fea0003800000 */
.L_x_16:
        /* <DEDUP_REMOVED lines=13> */
.L_x_33:


//--------------------- .text._Z14naiveSharedMemPfS_S_i --------------------------
	.section	.text._Z14naiveSharedMemPfS_S_i,"ax",@progbits
	.align	128
        .global         _Z14naiveSharedMemPfS_S_i
        .type           _Z14naiveSharedMemPfS_S_i,@function
        .size           _Z14naiveSharedMemPfS_S_i,(.L_x_34 - _Z14naiveSharedMemPfS_S_i)
        .other          _Z14naiveSharedMemPfS_S_i,@"STO_CUDA_ENTRY STV_DEFAULT"
_Z14naiveSharedMemPfS_S_i:
.text._Z14naiveSharedMemPfS_S_i:
        /* <DEDUP_REMOVED lines=15> */
[----:B---3--:R0:W2:Y:S02]  /*00f0*/  LDG.E R4, desc[UR6][R4.64] ;  /* 0x0000000604047981 */ /* 0x0080a4000c1e1900 */
[----:B------:R-:W-:Y:S02]  /*0100*/  IMAD.WIDE R10, R13, 0x4, R6 ;  /* 0x000000040d0a7825 */ /* 0x000fe400078e0206 */
[----:B------:R-:W3:Y:S04]  /*0110*/  LDG.E R6, desc[UR6][R6.64] ;  /* 0x0000000606067981 */ /* 0x000ee8000c1e1900 */
[----:B------:R-:W4:Y:S04]  /*0120*/  LDG.E R8, desc[UR6][R8.64] ;  /* 0x0000000608087981 */ /* 0x000f28000c1e1900 */
[----:B------:R-:W5:Y:S01]  /*0130*/  LDG.E R10, desc[UR6][R10.64] ;  /* 0x000000060a0a7981 */ /* 0x000f62000c1e1900 */
[----:B------:R-:W1:Y:S01]  /*0140*/  S2UR UR5, SR_CgaCtaId ;  /* 0x00000000000579c3 */ /* 0x000e620000008800 */
[----:B------:R-:W-:Y:S01]  /*0150*/  UMOV UR4, 0x400 ;  /* 0x0000040000047882 */ /* 0x000fe20000000000 */
[----:B------:R-:W-:Y:S01]  /*0160*/  IMAD.IADD R12, R2, 0x1, R3 ;  /* 0x00000001020c7824 */ /* 0x000fe200078e0203 */
[----:B-1----:R-:W-:-:S06]  /*0170*/  ULEA UR4, UR5, UR4, 0x18 ;  /* 0x0000000405047291 */ /* 0x002fcc000f8ec0ff */
[----:B------:R-:W-:-:S04]  /*0180*/  LEA R12, R12, UR4, 0x2 ;  /* 0x000000040c0c7c11 */ /* 0x000fc8000f8e10ff */
[----:B------:R-:W-:Y:S01]  /*0190*/  LEA R14, R13, R12, 0x2 ;  /* 0x0000000c0d0e7211 */ /* 0x000fe200078e10ff */
[----:B------:R-:W-:-:S03]  /*01a0*/  IMAD R13, R3, 0x4, R12 ;  /* 0x00000004030d7824 */ /* 0x000fc600078e020c */
[C---:B0-----:R-:W-:Y:S02]  /*01b0*/  LEA R5, R3.reuse, R14, 0x2 ;  /* 0x0000000e03057211 */ /* 0x041fe400078e10ff */
[----:B------:R-:W-:Y:S02]  /*01c0*/  ISETP.GE.AND P1, PT, R3, 0x4, PT ;  /* 0x000000040300780c */ /* 0x000fe40003f26270 */
[C---:B------:R-:W-:Y:S01]  /*01d0*/  ISETP.NE.AND P0, PT, R2.reuse, RZ, PT ;  /* 0x000000ff0200720c */ /* 0x040fe20003f05270 */
[----:B--2---:R0:W-:Y:S04]  /*01e0*/  STS [R12], R4 ;  /* 0x000000040c007388 */ /* 0x0041e80000000800 */
[----:B---3--:R-:W-:Y:S04]  /*01f0*/  STS [R13], R6 ;  /* 0x000000060d007388 */ /* 0x008fe80000000800 */
[----:B----4-:R-:W-:Y:S04]  /*0200*/  STS [R14], R8 ;  /* 0x000000080e007388 */ /* 0x010fe80000000800 */
[----:B-----5:R-:W-:Y:S04]  /*0210*/  STS [R5], R10 ;  /* 0x0000000a05007388 */ /* 0x020fe80000000800 */
[----:B------:R-:W1:Y:S04]  /*0220*/  LDS R9, [R14] ;  /* 0x000000000e097984 */ /* 0x000e680000000800 */
[----:B------:R-:W-:Y:S04]  /*0230*/  LDS R7, [R12] ;  /* 0x000000000c077984 */ /* 0x000fe80000000800 */
[----:B------:R-:W2:Y:S01]  /*0240*/  LDS R16, [R13] ;  /* 0x000000000d107984 */ /* 0x000ea20000000800 */
[----:B0-----:R-:W-:Y:S01]  /*0250*/  LEA R4, R2, UR4, 0x2 ;  /* 0x0000000402047c11 */ /* 0x001fe2000f8e10ff */
[----:B-1----:R-:W-:-:S04]  /*0260*/  FMUL R18, R10, R9 ;  /* 0x000000090a127220 */ /* 0x002fc80000400000 */
[----:B--2---:R-:W-:-:S05]  /*0270*/  FFMA R7, R7, R16, R18 ;  /* 0x0000001007077223 */ /* 0x004fca0000000012 */
[----:B------:R0:W-:Y:S01]  /*0280*/  STS [R4], R7 ;  /* 0x0000000704007388 */ /* 0x0001e20000000800 */
[----:B------:R-:W-:Y:S06]  /*0290*/  BAR.SYNC.DEFER_BLOCKING 0x0 ;  /* 0x0000000000007b1d */ /* 0x000fec0000010000 */
[----:B------:R-:W-:Y:S05]  /*02a0*/  @!P1 BRA `(.L_x_17) ;  /* 0x00000000002c9947 */ /* 0x000fea0003800000 */
[----:B------:R-:W-:-:S07]  /*02b0*/  SHF.R.U32.HI R3, RZ, 0x2, R3 ;  /* 0x00000002ff037819 */ /* 0x000fce0000011603 */
.L_x_18:
[----:B------:R-:W-:-:S13]  /*02c0*/  ISETP.GE.U32.AND P1, PT, R2, R3, PT ;  /* 0x000000030200720c */ /* 0x000fda0003f26070 */
[----:B------:R-:W-:Y:S01]  /*02d0*/  @!P1 LEA R5, R3, R4, 0x2 ;  /* 0x0000000403059211 */ /* 0x000fe200078e10ff */
        /* <DEDUP_REMOVED lines=8> */
.L_x_17:
[----:B------:R-:W-:Y:S05]  /*0360*/  @P0 EXIT ;  /* 0x000000000000094d */ /* 0x000fea0003800000 */
[----:B------:R-:W1:Y:S01]  /*0370*/  S2UR UR5, SR_CgaCtaId ;  /* 0x00000000000579c3 */ /* 0x000e620000008800 */
[----:B------:R-:W-:-:S07]  /*0380*/  UMOV UR4, 0x400 ;  /* 0x0000040000047882 */ /* 0x000fce0000000000 */
[----:B------:R-:W2:Y:S01]  /*0390*/  LDC.64 R2, c[0x0][0x390] ;  /* 0x0000e400ff027b82 */ /* 0x000ea20000000a00 */
[----:B-1----:R-:W-:Y:S01]  /*03a0*/  ULEA UR4, UR5, UR4, 0x18 ;  /* 0x0000000405047291 */ /* 0x002fe2000f8ec0ff */
[----:B--2---:R-:W-:-:S08]  /*03b0*/  IMAD.WIDE R2, R0, 0x4, R2 ;  /* 0x0000000400027825 */ /* 0x004fd000078e0202 */
[----:B------:R-:W1:Y:S04]  /*03c0*/  LDS R5, [UR4] ;  /* 0x00000004ff057984 */ /* 0x000e680008000800 */
[----:B-1----:R-:W-:Y:S01]  /*03d0*/  STG.E desc[UR6][R2.64], R5 ;  /* 0x0000000502007986 */ /* 0x002fe2000c101906 */
[----:B------:R-:W-:Y:S05]  /*03e0*/  EXIT ;  /* 0x000000000000794d */ /* 0x000fea0003800000 */
.L_x_19:
        /* <DEDUP_REMOVED lines=9> */
.L_x_34:


//--------------------- .text._Z12globalMemSumPfi --------------------------
	.section	.text._Z12globalMemSumPfi,"ax",@progbits
	.align	128
        .global         _Z12globalMemSumPfi
        .type           _Z12globalMemSumPfi,@function
        .size           _Z12globalMemSumPfi,(.L_x_35 - _Z12globalMemSumPfi)
        .other          _Z12globalMemSumPfi,@"STO_CUDA_ENTRY STV_DEFAULT"
_Z12globalMemSumPfi:
.text._Z12globalMemSumPfi:
[----:B------:R-:W-:Y:S08]  /*0000*/  LDC R1, c[0x0][0x37c] ;  /* 0x0000df00ff017b82 */ /* 0x000ff00000000800 */
[----:B------:R-:W0:Y:S02]  /*0010*/  LDC R0, c[0x0][0x388] ;  /* 0x0000e200ff007b82 */ /* 0x000e240000000800 */
[----:B0-----:R-:W-:-:S13]  /*0020*/  ISETP.GE.AND P0, PT, R0, 0x2, PT ;  /* 0x000000020000780c */ /* 0x001fda0003f06270 */
[----:B------:R-:W-:Y:S05]  /*0030*/  @!P0 EXIT ;  /* 0x000000000000894d */ /* 0x000fea0003800000 */
[----:B------:R-:W0:Y:S01]  /*0040*/  S2R R9, SR_TID.X ;  /* 0x0000000000097919 */ /* 0x000e220000002100 */
[----:B------:R-:W1:Y:S01]  /*0050*/  S2UR UR4, SR_CTAID.X ;  /* 0x00000000000479c3 */ /* 0x000e620000002500 */
[----:B------:R-:W2:Y:S01]  /*0060*/  LDCU UR5, c[0x0][0x388] ;  /* 0x00007100ff0577ac */ /* 0x000ea20008000800 */
[----:B------:R-:W3:Y:S06]  /*0070*/  LDCU.64 UR6, c[0x0][0x358] ;  /* 0x00006b00ff0677ac */ /* 0x000eec0008000a00 */
[----:B------:R-:W1:Y:S08]  /*0080*/  LDC R0, c[0x0][0x360] ;  /* 0x0000d800ff007b82 */ /* 0x000e700000000800 */
[----:B------:R-:W4:Y:S01]  /*0090*/  LDC.64 R2, c[0x0][0x380] ;  /* 0x0000e000ff027b82 */ /* 0x000f220000000a00 */
[----:B-1----:R-:W-:-:S04]  /*00a0*/  IMAD R0, R0, UR4, RZ ;  /* 0x0000000400007c24 */ /* 0x002fc8000f8e02ff */
[----:B0-----:R-:W-:Y:S02]  /*00b0*/  IMAD R5, R0, 0x2, R9 ;  /* 0x0000000200057824 */ /* 0x001fe400078e0209 */
[----:B--2---:R-:W-:Y:S02]  /*00c0*/  IMAD.U32 R0, RZ, RZ, UR5 ;  /* 0x00000005ff007e24 */ /* 0x004fe4000f8e00ff */
[----:B---34-:R-:W-:-:S07]  /*00d0*/  IMAD.WIDE R2, R5, 0x4, R2 ;  /* 0x0000000405027825 */ /* 0x018fce00078e0202 */
.L_x_22:
[----:B------:R-:W-:Y:S01]  /*00e0*/  SHF.R.U32.HI R6, RZ, 0x1, R0 ;  /* 0x00000001ff067819 */ /* 0x000fe20000011600 */
[----:B------:R-:W-:Y:S03]  /*00f0*/  BSSY.RECONVERGENT B0, `(.L_x_20) ;  /* 0x0000009000007945 */ /* 0x000fe60003800200 */
[----:B------:R-:W-:-:S13]  /*0100*/  ISETP.GE.U32.AND P0, PT, R9, R6, PT ;  /* 0x000000060900720c */ /* 0x000fda0003f06070 */
[----:B0-----:R-:W-:Y:S05]  /*0110*/  @P0 BRA `(.L_x_21) ;  /* 0x0000000000180947 */ /* 0x001fea0003800000 */
[----:B------:R-:W-:Y:S01]  /*0120*/  LEA R4, P0, R6, R2, 0x2 ;  /* 0x0000000206047211 */ /* 0x000fe200078010ff */
[----:B------:R-:W2:Y:S03]  /*0130*/  LDG.E R7, desc[UR6][R2.64] ;  /* 0x0000000602077981 */ /* 0x000ea6000c1e1900 */
[----:B------:R-:W-:-:S05]  /*0140*/  IADD3.X R5, PT, PT, RZ, R3, RZ, P0, !PT ;  /* 0x00000003ff057210 */ /* 0x000fca00007fe4ff */
[----:B------:R-:W2:Y:S02]  /*0150*/  LDG.E R4, desc[UR6][R4.64] ;  /* 0x0000000604047981 */ /* 0x000ea4000c1e1900 */
[----:B--2---:R-:W-:-:S05]  /*0160*/  FADD R7, R4, R7 ;  /* 0x0000000704077221 */ /* 0x004fca0000000000 */
[----:B------:R0:W-:Y:S02]  /*0170*/  STG.E desc[UR6][R2.64], R7 ;  /* 0x0000000702007986 */ /* 0x0001e4000c101906 */
.L_x_21:
[----:B------:R-:W-:Y:S05]  /*0180*/  BSYNC.RECONVERGENT B0 ;  /* 0x0000000000007941 */ /* 0x000fea0003800200 */
.L_x_20:
[----:B------:R-:W-:Y:S01]  /*0190*/  BAR.SYNC.DEFER_BLOCKING 0x0 ;  /* 0x0000000000007b1d */ /* 0x000fe20000010000 */
[----:B------:R-:W-:Y:S01]  /*01a0*/  ISETP.GT.U32.AND P0, PT, R0, 0x3, PT ;  /* 0x000000030000780c */ /* 0x000fe20003f04070 */
[----:B------:R-:W-:-:S12]  /*01b0*/  IMAD.MOV.U32 R0, RZ, RZ, R6 ;  /* 0x000000ffff007224 */ /* 0x000fd800078e0006 */
[----:B------:R-:W-:Y:S05]  /*01c0*/  @P0 BRA `(.L_x_22) ;  /* 0xfffffffc00c40947 */ /* 0x000fea000383ffff */
[----:B------:R-:W-:Y:S05]  /*01d0*/  EXIT ;  /* 0x000000000000794d */ /* 0x000fea0003800000 */
.L_x_23:
        /* <DEDUP_REMOVED lines=10> */
.L_x_35:


//--------------------- .text._Z14naiveGlobalMemPfS_S_i --------------------------
	.section	.text._Z14naiveGlobalMemPfS_S_i,"ax",@progbits
	.align	128
        .global         _Z14naiveGlobalMemPfS_S_i
        .type           _Z14naiveGlobalMemPfS_S_i,@function
        .size           _Z14naiveGlobalMemPfS_S_i,(.L_x_36 - _Z14naiveGlobalMemPfS_S_i)
        .other          _Z14naiveGlobalMemPfS_S_i,@"STO_CUDA_ENTRY STV_DEFAULT"
_Z14naiveGlobalMemPfS_S_i:
.text._Z14naiveGlobalMemPfS_S_i:
[----:B------:R-:W-:Y:S01]  /*0000*/  LDC R1, c[0x0][0x37c] ;  /* 0x0000df00ff017b82 */ /* 0x000fe20000000800 */
[----:B------:R-:W0:Y:S07]  /*0010*/  S2R R0, SR_TID.X ;  /* 0x0000000000007919 */ /* 0x000e2e0000002100 */
[----:B------:R-:W1:Y:S08]  /*0020*/  S2UR UR4, SR_CTAID.X ;  /* 0x00000000000479c3 */ /* 0x000e700000002500 */
[----:B------:R-:W1:Y:S08]  /*0030*/  LDC R7, c[0x0][0x360] ;  /* 0x0000d800ff077b82 */ /* 0x000e700000000800 */
[----:B------:R-:W2:Y:S08]  /*0040*/  LDC R12, c[0x0][0x398] ;  /* 0x0000e600ff0c7b82 */ /* 0x000eb00000000800 */
[----:B------:R-:W3:Y:S08]  /*0050*/  LDC.64 R2, c[0x0][0x380] ;  /* 0x0000e000ff027b82 */ /* 0x000ef00000000a00 */
[----:B------:R-:W4:Y:S01]  /*0060*/  LDC.64 R4, c[0x0][0x388] ;  /* 0x0000e200ff047b82 */ /* 0x000f220000000a00 */
[----:B-1----:R-:W-:Y:S01]  /*0070*/  IMAD R7, R7, UR4, RZ ;  /* 0x0000000407077c24 */ /* 0x002fe2000f8e02ff */
[----:B------:R-:W1:Y:S04]  /*0080*/  LDCU.64 UR4, c[0x0][0x358] ;  /* 0x00006b00ff0477ac */ /* 0x000e680008000a00 */
[----:B0-----:R-:W-:-:S02]  /*0090*/  LEA R13, R7, R0, 0x1 ;  /* 0x00000000070d7211 */ /* 0x001fc400078e08ff */
[----:B--2---:R-:W-:Y:S01]  /*00a0*/  LEA.HI R6, R12, R12, RZ, 0x1 ;  /* 0x0000000c0c067211 */ /* 0x004fe200078f08ff */
[----:B------:R-:W0:Y:S03]  /*00b0*/  LDC.64 R10, c[0x0][0x390] ;  /* 0x0000e400ff0a7b82 */ /* 0x000e260000000a00 */
[----:B------:R-:W-:Y:S01]  /*00c0*/  SHF.R.S32.HI R9, RZ, 0x1, R6 ;  /* 0x00000001ff097819 */ /* 0x000fe20000011406 */
[----:B---3--:R-:W-:-:S04]  /*00d0*/  IMAD.WIDE R2, R13, 0x4, R2 ;  /* 0x000000040d027825 */ /* 0x008fc800078e0202 */
[----:B------:R-:W-:Y:S02]  /*00e0*/  IMAD.WIDE R6, R9, 0x4, R2 ;  /* 0x0000000409067825 */ /* 0x000fe400078e0202 */
[----:B-1----:R-:W2:Y:S02]  /*00f0*/  LDG.E R2, desc[UR4][R2.64] ;  /* 0x0000000402027981 */ /* 0x002ea4000c1e1900 */
[----:B----4-:R-:W-:Y:S02]  /*0100*/  IMAD.WIDE R4, R13, 0x4, R4 ;  /* 0x000000040d047825 */ /* 0x010fe400078e0204 */
[----:B------:R-:W3:Y:S02]  /*0110*/  LDG.E R6, desc[UR4][R6.64] ;  /* 0x0000000406067981 */ /* 0x000ee4000c1e1900 */
[----:B------:R-:W-:Y:S02]  /*0120*/  IMAD.WIDE R8, R9, 0x4, R4 ;  /* 0x0000000409087825 */ /* 0x000fe400078e0204 */
[----:B------:R-:W2:Y:S04]  /*0130*/  LDG.E R5, desc[UR4][R4.64] ;  /* 0x0000000404057981 */ /* 0x000ea8000c1e1900 */
[----:B------:R-:W3:Y:S01]  /*0140*/  LDG.E R9, desc[UR4][R8.64] ;  /* 0x0000000408097981 */ /* 0x000ee2000c1e1900 */
[----:B0-----:R-:W-:Y:S01]  /*0150*/  IMAD.WIDE R10, R13, 0x4, R10 ;  /* 0x000000040d0a7825 */ /* 0x001fe200078e020a */
[----:B------:R-:W-:-:S03]  /*0160*/  ISETP.GE.AND P0, PT, R12, 0x4, PT ;  /* 0x000000040c00780c */ /* 0x000fc60003f06270 */
[----:B---3--:R-:W-:-:S04]  /*0170*/  FMUL R15, R6, R9 ;  /* 0x00000009060f7220 */ /* 0x008fc80000400000 */
[----:B--2---:R-:W-:-:S05]  /*0180*/  FFMA R15, R2, R5, R15 ;  /* 0x00000005020f7223 */ /* 0x004fca000000000f */
[----:B------:R0:W-:Y:S01]  /*0190*/  STG.E desc[UR4][R10.64], R15 ;  /* 0x0000000f0a007986 */ /* 0x0001e2000c101904 */
[----:B------:R-:W-:Y:S06]  /*01a0*/  BAR.SYNC.DEFER_BLOCKING 0x0 ;  /* 0x0000000000007b1d */ /* 0x000fec0000010000 */
[----:B------:R-:W-:Y:S05]  /*01b0*/  @!P0 EXIT ;  /* 0x000000000000894d */ /* 0x000fea0003800000 */
[----:B------:R-:W-:-:S07]  /*01c0*/  SHF.R.U32.HI R5, RZ, 0x2, R12 ;  /* 0x00000002ff057819 */ /* 0x000fce000001160c */
.L_x_26:
[----:B------:R-:W-:Y:S01]  /*01d0*/  ISETP.GE.U32.AND P0, PT, R0, R5, PT ;  /* 0x000000050000720c */ /* 0x000fe20003f06070 */
[----:B------:R-:W-:-:S12]  /*01e0*/  BSSY.RECONVERGENT B0, `(.L_x_24) ;  /* 0x0000008000007945 */ /* 0x000fd80003800200 */
[----:B-1----:R-:W-:Y:S05]  /*01f0*/  @P0 BRA `(.L_x_25) ;  /* 0x0000000000180947 */ /* 0x002fea0003800000 */
[----:B------:R-:W-:Y:S01]  /*0200*/  LEA R2, P0, R5, R10, 0x2 ;  /* 0x0000000a05027211 */ /* 0x000fe200078010ff */
[----:B------:R-:W2:Y:S03]  /*0210*/  LDG.E R7, desc[UR4][R10.64] ;  /* 0x000000040a077981 */ /* 0x000ea6000c1e1900 */
[----:B------:R-:W-:-:S05]  /*0220*/  IADD3.X R3, PT, PT, RZ, R11, RZ, P0, !PT ;  /* 0x0000000bff037210 */ /* 0x000fca00007fe4ff */
[----:B------:R-:W2:Y:S02]  /*0230*/  LDG.E R2, desc[UR4][R2.64] ;  /* 0x0000000402027981 */ /* 0x000ea4000c1e1900 */
[----:B--2---:R-:W-:-:S05]  /*0240*/  FADD R7, R2, R7 ;  /* 0x0000000702077221 */ /* 0x004fca0000000000 */
[----:B------:R1:W-:Y:S02]  /*0250*/  STG.E desc[UR4][R10.64], R7 ;  /* 0x000000070a007986 */ /* 0x0003e4000c101904 */
.L_x_25:
[----:B------:R-:W-:Y:S05]  /*0260*/  BSYNC.RECONVERGENT B0 ;  /* 0x0000000000007941 */ /* 0x000fea0003800200 */
.L_x_24:
[----:B------:R-:W-:Y:S01]  /*0270*/  BAR.SYNC.DEFER_BLOCKING 0x0 ;  /* 0x0000000000007b1d */ /* 0x000fe20000010000 */
[----:B------:R-:W-:Y:S02]  /*0280*/  ISETP.GT.U32.AND P0, PT, R5, 0x1, PT ;  /* 0x000000010500780c */ /* 0x000fe40003f04070 */
[----:B------:R-:W-:-:S11]  /*0290*/  SHF.R.U32.HI R5, RZ, 0x1, R5 ;  /* 0x00000001ff057819 */ /* 0x000fd60000011605 */
[----:B------:R-:W-:Y:S05]  /*02a0*/  @P0 BRA `(.L_x_26) ;  /* 0xfffffffc00c80947 */ /* 0x000fea000383ffff */
[----:B------:R-:W-:Y:S05]  /*02b0*/  EXIT ;  /* 0x000000000000794d */ /* 0x000fea0003800000 */
.L_x_27:
        /* <DEDUP_REMOVED lines=12> */
.L_x_36:


//--------------------- .text._Z5alignPfS_i       --------------------------
	.section	.text._Z5alignPfS_i,"ax",@progbits
	.align	128
        .global         _Z5alignPfS_i
        .type           _Z5alignPfS_i,@function
        .size           _Z5alignPfS_i,(.L_x_37 - _Z5alignPfS_i)
        .other          _Z5alignPfS_i,@"STO_CUDA_ENTRY STV_DEFAULT"
_Z5alignPfS_i:
.text._Z5alignPfS_i:
[----:B------:R-:W-:Y:S01]  /*0000*/  LDC R1, c[0x0][0x37c] ;  /* 0x0000df00ff017b82 */ /* 0x000fe20000000800 */
[----:B------:R-:W0:Y:S07]  /*0010*/  S2R R7, SR_TID.X ;  /* 0x0000000000077919 */ /* 0x000e2e0000002100 */
[----:B------:R-:W0:Y:S01]  /*0020*/  S2UR UR6, SR_CTAID.X ;  /* 0x00000000000679c3 */ /* 0x000e220000002500 */
[----:B------:R-:W1:Y:S01]  /*0030*/  LDCU UR7, c[0x0][0x390] ;  /* 0x00007200ff0777ac */ /* 0x000e620008000800 */
[----:B------:R-:W2:Y:S06]  /*0040*/  LDCU.64 UR4, c[0x0][0x358] ;  /* 0x00006b00ff0477ac */ /* 0x000eac0008000a00 */
[----:B------:R-:W0:Y:S08]  /*0050*/  LDC R0, c[0x0][0x360] ;  /* 0x0000d800ff007b82 */ /* 0x000e300000000800 */
[----:B------:R-:W3:Y:S01]  /*0060*/  LDC.64 R2, c[0x0][0x380] ;  /* 0x0000e000ff027b82 */ /* 0x000ee20000000a00 */
[----:B0-----:R-:W-:-:S04]  /*0070*/  IMAD R7, R0, UR6, R7 ;  /* 0x0000000600077c24 */ /* 0x001fc8000f8e0207 */
[----:B-1----:R-:W-:-:S04]  /*0080*/  IMAD R5, R7, UR7, RZ ;  /* 0x0000000707057c24 */ /* 0x002fc8000f8e02ff */
[----:B---3--:R-:W-:Y:S02]  /*0090*/  IMAD.WIDE R2, R5, 0x4, R2 ;  /* 0x0000000405027825 */ /* 0x008fe400078e0202 */
[----:B------:R-:W0:Y:S04]  /*00a0*/  LDC.64 R4, c[0x0][0x388] ;  /* 0x0000e200ff047b82 */ /* 0x000e280000000a00 */
[----:B--2---:R-:W2:Y:S01]  /*00b0*/  LDG.E R3, desc[UR4][R2.64] ;  /* 0x0000000402037981 */ /* 0x004ea2000c1e1900 */
[----:B0-----:R-:W-:-:S05]  /*00c0*/  IMAD.WIDE R4, R7, 0x4, R4 ;  /* 0x0000000407047825 */ /* 0x001fca00078e0204 */
[----:B--2---:R-:W-:Y:S01]  /*00d0*/  STG.E desc[UR4][R4.64], R3 ;  /* 0x0000000304007986 */ /* 0x004fe2000c101904 */
[----:B------:R-:W-:Y:S05]  /*00e0*/  EXIT ;  /* 0x000000000000794d */ /* 0x000fea0003800000 */
.L_x_28:
        /* <DEDUP_REMOVED lines=9> */
.L_x_37:


//--------------------- .text._Z8printArrPf       --------------------------
	.section	.text._Z8printArrPf,"ax",@progbits
	.align	128
        .global         _Z8printArrPf
        .type           _Z8printArrPf,@function
        .size           _Z8printArrPf,(.L_x_38 - _Z8printArrPf)
        .other          _Z8printArrPf,@"STO_CUDA_ENTRY STV_DEFAULT"
_Z8printArrPf:
.text._Z8printArrPf:
[----:B------:R-:W0:Y:S01]  /*0000*/  LDC R1, c[0x0][0x37c] ;  /* 0x0000df00ff017b82 */ /* 0x000e220000000800 */
[----:B------:R-:W1:Y:S01]  /*0010*/  S2R R0, SR_TID.X ;  /* 0x0000000000007919 */ /* 0x000e620000002100 */
[----:B------:R-:W2:Y:S06]  /*0020*/  LDCU UR6, c[0x0][0x2fc] ;  /* 0x00005f80ff0677ac */ /* 0x000eac0008000800 */
[----:B------:R-:W1:Y:S01]  /*0030*/  S2UR UR7, SR_CTAID.X ;  /* 0x00000000000779c3 */ /* 0x000e620000002500 */
[----:B0-----:R-:W-:Y:S01]  /*0040*/  VIADD R1, R1, 0xfffffff0 ;  /* 0xfffffff001017836 */ /* 0x001fe20000000000 */
[----:B------:R-:W0:Y:S06]  /*0050*/  LDCU.64 UR4, c[0x0][0x358] ;  /* 0x00006b00ff0477ac */ /* 0x000e2c0008000a00 */
[----:B------:R-:W3:Y:S01]  /*0060*/  LDC.64 R2, c[0x0][0x380] ;  /* 0x0000e000ff027b82 */ /* 0x000ee20000000a00 */
[----:B------:R-:W-:Y:S01]  /*0070*/  MOV R10, 0x8 ;  /* 0x00000008000a7802 */ /* 0x000fe20000000f00 */
[----:B------:R-:W4:Y:S06]  /*0080*/  LDCU.64 UR8, c[0x4][URZ] ;  /* 0x01000000ff0877ac */ /* 0x000f2c0008000a00 */
[----:B------:R-:W1:Y:S02]  /*0090*/  LDC R5, c[0x0][0x360] ;  /* 0x0000d800ff057b82 */ /* 0x000e640000000800 */
[----:B-1----:R-:W-:-:S04]  /*00a0*/  IMAD R0, R5, UR7, R0 ;  /* 0x0000000705007c24 */ /* 0x002fc8000f8e0200 */
[----:B---3--:R-:W-:-:S06]  /*00b0*/  IMAD.WIDE R2, R0, 0x4, R2 ;  /* 0x0000000400027825 */ /* 0x008fcc00078e0202 */
[----:B0-----:R-:W3:Y:S01]  /*00c0*/  LDG.E R2, desc[UR4][R2.64] ;  /* 0x0000000402027981 */ /* 0x001ee2000c1e1900 */
[----:B------:R-:W0:Y:S01]  /*00d0*/  LDCU UR4, c[0x0][0x2f8] ;  /* 0x00005f00ff0477ac */ /* 0x000e220008000800 */
[----:B------:R-:W1:Y:S01]  /*00e0*/  LDC.64 R10, c[0x4][R10] ;  /* 0x010000000a0a7b82 */ /* 0x000e620000000a00 */
[----:B----4-:R-:W-:Y:S01]  /*00f0*/  IMAD.U32 R4, RZ, RZ, UR8 ;  /* 0x00000008ff047e24 */ /* 0x010fe2000f8e00ff */
[----:B------:R4:W-:Y:S01]  /*0100*/  STL [R1], R0 ;  /* 0x0000000001007387 */ /* 0x0009e20000100800 */
[----:B------:R-:W-:Y:S02]  /*0110*/  MOV R5, UR9 ;  /* 0x0000000900057c02 */ /* 0x000fe40008000f00 */
[----:B0-----:R-:W-:-:S04]  /*0120*/  IADD3 R6, P0, PT, R1, UR4, RZ ;  /* 0x0000000401067c10 */ /* 0x001fc8000ff1e0ff */
[----:B--2---:R-:W-:Y:S01]  /*0130*/  IADD3.X R7, PT, PT, RZ, UR6, RZ, P0, !PT ;  /* 0x00000006ff077c10 */ /* 0x004fe200087fe4ff */
[----:B---3--:R-:W0:Y:S02]  /*0140*/  F2F.F64.F32 R8, R2 ;  /* 0x0000000200087310 */ /* 0x008e240000201800 */
[----:B01----:R4:W-:Y:S06]  /*0150*/  STL.64 [R1+0x8], R8 ;  /* 0x0000080801007387 */ /* 0x0039ec0000100a00 */
[----:B------:R-:W-:-:S07]  /*0160*/  LEPC R20, `(.L_x_29) ;  /* 0x000000001014794e */ /* 0x000fce0000000000 */
[----:B----4-:R-:W-:Y:S05]  /*0170*/  CALL.ABS.NOINC R10 ;  /* 0x000000000a007343 */ /* 0x010fea0003c00000 */
.L_x_29:
[----:B------:R-:W-:Y:S05]  /*0180*/  EXIT ;  /* 0x000000000000794d */ /* 0x000fea0003800000 */
.L_x_30:
        /* <DEDUP_REMOVED lines=15> */
.L_x_38:


//--------------------- .nv.global.init           --------------------------
	.section	.nv.global.init,"aw",@progbits
.nv.global.init:
	.type		$str,@object
	.size		$str,(.L_0 - $str)
$str:
        /*0000*/ 	.byte	0x46, 0x72, 0x6f, 0x6d, 0x20, 0x50, 0x72, 0x69, 0x6e, 0x74, 0x41, 0x72, 0x72, 0x3a, 0x20, 0x72
        /*0010*/ 	.byte	0x65, 0x73, 0x5b, 0x25, 0x64, 0x5d, 0x20, 0x3d, 0x20, 0x25, 0x66, 0x0a, 0x00
.L_0:


//--------------------- .nv.shared._Z10warpRedSumPfS_i --------------------------
	.section	.nv.shared._Z10warpRedSumPfS_i,"aw",@nobits
	.sectionflags	@""
	.align	16
	.zero		1024


//--------------------- .nv.shared.reserved.0     --------------------------
	.section	.nv.shared.reserved.0,"aw",@nobits
	.weak		__nv_reservedSMEM_offset_0_alias
	.size		__nv_reservedSMEM_offset_0_alias, 0, 64
	.other		__nv_reservedSMEM_offset_0_alias,@"STO_CUDA_RESERVED_SHARED STV_DEFAULT"
__nv_reservedSMEM_offset_0_alias:
	.zero		0
	.zero		64


//--------------------- .nv.shared._Z12naiveWarpRedPfS_S_i --------------------------
	.section	.nv.shared._Z12naiveWarpRedPfS_S_i,"aw",@nobits
	.sectionflags	@""
	.align	16
	.zero		1024


//--------------------- .nv.shared._Z12sharedMemSumPfi --------------------------
	.section	.nv.shared._Z12sharedMemSumPfi,"aw",@nobits
	.sectionflags	@""
	.align	16
	.zero		1024


//--------------------- .nv.shared._Z14naiveSharedMemPfS_S_i --------------------------
	.section	.nv.shared._Z14naiveSharedMemPfS_S_i,"aw",@nobits
	.sectionflags	@""
	.align	16
	.zero		1024


//--------------------- .nv.shared._Z12globalMemSumPfi --------------------------
	.section	.nv.shared._Z12globalMemSumPfi,"aw",@nobits
	.sectionflags	@""
	.align	16
	.zero		1024


//--------------------- .nv.shared._Z14naiveGlobalMemPfS_S_i --------------------------
	.section	.nv.shared._Z14naiveGlobalMemPfS_S_i,"aw",@nobits
	.sectionflags	@""
	.align	16
	.zero		1024


//--------------------- .nv.shared._Z5alignPfS_i  --------------------------
	.section	.nv.shared._Z5alignPfS_i,"aw",@nobits
	.sectionflags	@""
	.align	16
	.zero		1024


//--------------------- .nv.shared._Z8printArrPf  --------------------------
	.section	.nv.shared._Z8printArrPf,"aw",@nobits
	.sectionflags	@""
	.align	16
	.zero		1024


//--------------------- .nv.constant0._Z10warpRedSumPfS_i --------------------------
	.section	.nv.constant0._Z10warpRedSumPfS_i,"a",@progbits
	.sectionflags	@""
	.align	4
.nv.constant0._Z10warpRedSumPfS_i:
	.zero		916


//--------------------- .nv.constant0._Z12naiveWarpRedPfS_S_i --------------------------
	.section	.nv.constant0._Z12naiveWarpRedPfS_S_i,"a",@progbits
	.sectionflags	@""
	.align	4
.nv.constant0._Z12naiveWarpRedPfS_S_i:
	.zero		924


//--------------------- .nv.constant0._Z12sharedMemSumPfi --------------------------
	.section	.nv.constant0._Z12sharedMemSumPfi,"a",@progbits
	.sectionflags	@""
	.align	4
.nv.constant0._Z12sharedMemSumPfi:
	.zero		908


//--------------------- .nv.constant0._Z14naiveSharedMemPfS_S_i --------------------------
	.section	.nv.constant0._Z14naiveSharedMemPfS_S_i,"a",@progbits
	.sectionflags	@""
	.align	4
.nv.constant0._Z14naiveSharedMemPfS_S_i:
	.zero		924


//--------------------- .nv.constant0._Z12globalMemSumPfi --------------------------
	.section	.nv.constant0._Z12globalMemSumPfi,"a",@progbits
	.sectionflags	@""
	.align	4
.nv.constant0._Z12globalMemSumPfi:
	.zero		908


//--------------------- .nv.constant0._Z14naiveGlobalMemPfS_S_i --------------------------
	.section	.nv.constant0._Z14naiveGlobalMemPfS_S_i,"a",@progbits
	.sectionflags	@""
	.align	4
.nv.constant0._Z14naiveGlobalMemPfS_S_i:
	.zero		924


//--------------------- .nv.constant0._Z5alignPfS_i --------------------------
	.section	.nv.constant0._Z5alignPfS_i,"a",@progbits
	.sectionflags	@""
	.align	4
.nv.constant0._Z5alignPfS_i:
	.zero		916


//--------------------- .nv.constant0._Z8printArrPf --------------------------
	.section	.nv.constant0._Z8printArrPf,"a",@progbits
	.sectionflags	@""
	.align	4
.nv.constant0._Z8printArrPf:
	.zero		904


//--------------------- SYMBOLS --------------------------

	.type		.nv.reservedSmem.offset0,@object
	.size		.nv.reservedSmem.offset0,0x4
	.type		.nv.reservedSmem.cap,@object
	.size		.nv.reservedSmem.cap,0x4
	.type		vprintf,@function
